	.target	sm_90a

	.elftype	@"ET_EXEC"


//--------------------- .note.nv.tkinfo           --------------------------
	.section	.note.nv.tkinfo,"",@"SHT_NOTE"
	.sectionflags	@"SHF_NOTE_NV_TKINFO"
	.tkinfo
        /*0018*/ 	.word	0x00000002
        /*0030*/ 	.string	""
        /*0030*/ 	.string	"ptxas"
        /*0030*/ 	.string	"Cuda compilation tools, release 13.0, V13.0.88"
        /*0030*/ 	.string	"Build cuda_13.0.r13.0/compiler.36424714_0"
        /*0030*/ 	.string	"-v  -suppress-debug-info  -lineinfo  -arch sm_90a "



//--------------------- .note.nv.cuinfo           --------------------------
	.section	.note.nv.cuinfo,"",@"SHT_NOTE"
	.sectionflags	@"SHF_NOTE_NV_CUINFO"
        /*0018*/ 	.short	0x0002
        /*001a*/ 	.short	0x005a
        /*001c*/ 	.short	0x0082
	.zero		2


//--------------------- .nv.info                  --------------------------
	.section	.nv.info,"",@"SHT_CUDA_INFO"
	.align	4


	//----- nvinfo : EIATTR_REGCOUNT
	.align		4
        /*0000*/ 	.byte	0x04, 0x2f
        /*0002*/ 	.short	(.L_1 - .L_0)
	.align		4
.L_0:
        /*0004*/ 	.word	index@(matmul_kernel)
        /*0008*/ 	.word	0x000000ff


	//----- nvinfo : EIATTR_FRAME_SIZE
	.align		4
.L_1:
        /*000c*/ 	.byte	0x04, 0x11
        /*000e*/ 	.short	(.L_3 - .L_2)
	.align		4
.L_2:
        /*0010*/ 	.word	index@(matmul_kernel)
        /*0014*/ 	.word	0x00000268


	//----- nvinfo : EIATTR_MIN_STACK_SIZE
	.align		4
.L_3:
        /*0018*/ 	.byte	0x04, 0x12
        /*001a*/ 	.short	(.L_5 - .L_4)
	.align		4
.L_4:
        /*001c*/ 	.word	index@(matmul_kernel)
        /*0020*/ 	.word	0x00000268
.L_5:


//--------------------- .nv.compat                --------------------------
	.section	.nv.compat,"",@"SHT_CUDA_COMPAT_INFO"
	.align	4
        /*0000*/ 	.byte	0x02, 0x09, 0x01, 0x00, 0x02, 0x02, 0x04, 0x00, 0x02, 0x05, 0x05, 0x00, 0x03, 0x07, 0x01, 0x01
        /*0010*/ 	.byte	0x02, 0x03, 0x00, 0x00, 0x02, 0x06, 0x01, 0x00, 0x04, 0x0b, 0x08, 0x00, 0x00, 0x00, 0x00, 0x00
        /*0020*/ 	.byte	0x00, 0x00, 0x00, 0x00


//--------------------- .nv.info.matmul_kernel    --------------------------
	.section	.nv.info.matmul_kernel,"",@"SHT_CUDA_INFO"
	.sectionflags	@""
	.align	4


	//----- nvinfo : EIATTR_CUDA_API_VERSION
	.align		4
        /*0000*/ 	.byte	0x04, 0x37
        /*0002*/ 	.short	(.L_7 - .L_6)
.L_6:
        /*0004*/ 	.word	0x00000082


	//----- nvinfo : EIATTR_KPARAM_INFO
	.align		4
.L_7:
        /*0008*/ 	.byte	0x04, 0x17
        /*000a*/ 	.short	(.L_9 - .L_8)
.L_8:
        /*000c*/ 	.word	0x00000000
        /*0010*/ 	.short	0x000d
        /*0012*/ 	.short	0x0048
        /*0014*/ 	.byte	0x00, 0xf4, 0x21, 0x00


	//----- nvinfo : EIATTR_KPARAM_INFO
	.align		4
.L_9:
        /*0018*/ 	.byte	0x04, 0x17
        /*001a*/ 	.short	(.L_11 - .L_10)
.L_10:
        /*001c*/ 	.word	0x00000000
        /*0020*/ 	.short	0x000c
        /*0022*/ 	.short	0x0040
        /*0024*/ 	.byte	0x00, 0xf4, 0x21, 0x00


	//----- nvinfo : EIATTR_KPARAM_INFO
	.align		4
.L_11:
        /*0028*/ 	.byte	0x04, 0x17
        /*002a*/ 	.short	(.L_13 - .L_12)
.L_12:
        /*002c*/ 	.word	0x00000000
        /*0030*/ 	.short	0x000b
        /*0032*/ 	.short	0x0038
        /*0034*/ 	.byte	0x00, 0xf0, 0x11, 0x00


	//----- nvinfo : EIATTR_KPARAM_INFO
	.align		4
.L_13:
        /*0038*/ 	.byte	0x04, 0x17
        /*003a*/ 	.short	(.L_15 - .L_14)
.L_14:
        /*003c*/ 	.word	0x00000000
        /*0040*/ 	.short	0x000a
        /*0042*/ 	.short	0x0034
        /*0044*/ 	.byte	0x00, 0xf0, 0x11, 0x00


	//----- nvinfo : EIATTR_KPARAM_INFO
	.align		4
.L_15:
        /*0048*/ 	.byte	0x04, 0x17
        /*004a*/ 	.short	(.L_17 - .L_16)
.L_16:
        /*004c*/ 	.word	0x00000000
        /*0050*/ 	.short	0x0009
        /*0052*/ 	.short	0x0030
        /*0054*/ 	.byte	0x00, 0xf0, 0x11, 0x00


	//----- nvinfo : EIATTR_KPARAM_INFO
	.align		4
.L_17:
        /*0058*/ 	.byte	0x04, 0x17
        /*005a*/ 	.short	(.L_19 - .L_18)
.L_18:
        /*005c*/ 	.word	0x00000000
        /*0060*/ 	.short	0x0008
        /*0062*/ 	.short	0x002c
        /*0064*/ 	.byte	0x00, 0xf0, 0x11, 0x00


	//----- nvinfo : EIATTR_KPARAM_INFO
	.align		4
.L_19:
        /*0068*/ 	.byte	0x04, 0x17
        /*006a*/ 	.short	(.L_21 - .L_20)
.L_20:
        /*006c*/ 	.word	0x00000000
        /*0070*/ 	.short	0x0007
        /*0072*/ 	.short	0x0028
        /*0074*/ 	.byte	0x00, 0xf0, 0x11, 0x00


	//----- nvinfo : EIATTR_KPARAM_INFO
	.align		4
.L_21:
        /*0078*/ 	.byte	0x04, 0x17
        /*007a*/ 	.short	(.L_23 - .L_22)
.L_22:
        /*007c*/ 	.word	0x00000000
        /*0080*/ 	.short	0x0006
        /*0082*/ 	.short	0x0024
        /*0084*/ 	.byte	0x00, 0xf0, 0x11, 0x00


	//----- nvinfo : EIATTR_KPARAM_INFO
	.align		4
.L_23:
        /*0088*/ 	.byte	0x04, 0x17
        /*008a*/ 	.short	(.L_25 - .L_24)
.L_24:
        /*008c*/ 	.word	0x00000000
        /*0090*/ 	.short	0x0005
        /*0092*/ 	.short	0x0020
        /*0094*/ 	.byte	0x00, 0xf0, 0x11, 0x00


	//----- nvinfo : EIATTR_KPARAM_INFO
	.align		4
.L_25:
        /*0098*/ 	.byte	0x04, 0x17
        /*009a*/ 	.short	(.L_27 - .L_26)
.L_26:
        /*009c*/ 	.word	0x00000000
        /*00a0*/ 	.short	0x0004
        /*00a2*/ 	.short	0x001c
        /*00a4*/ 	.byte	0x00, 0xf0, 0x11, 0x00


	//----- nvinfo : EIATTR_KPARAM_INFO
	.align		4
.L_27:
        /*00a8*/ 	.byte	0x04, 0x17
        /*00aa*/ 	.short	(.L_29 - .L_28)
.L_28:
        /*00ac*/ 	.word	0x00000000
        /*00b0*/ 	.short	0x0003
        /*00b2*/ 	.short	0x0018
        /*00b4*/ 	.byte	0x00, 0xf0, 0x11, 0x00


	//----- nvinfo : EIATTR_KPARAM_INFO
	.align		4
.L_29:
        /*00b8*/ 	.byte	0x04, 0x17
        /*00ba*/ 	.short	(.L_31 - .L_30)
.L_30:
        /*00bc*/ 	.word	0x00000000
        /*00c0*/ 	.short	0x0002
        /*00c2*/ 	.short	0x0010
        /*00c4*/ 	.byte	0x00, 0xf4, 0x21, 0x00


	//----- nvinfo : EIATTR_KPARAM_INFO
	.align		4
.L_31:
        /*00c8*/ 	.byte	0x04, 0x17
        /*00ca*/ 	.short	(.L_33 - .L_32)
.L_32:
        /*00cc*/ 	.word	0x00000000
        /*00d0*/ 	.short	0x0001
        /*00d2*/ 	.short	0x0008
        /*00d4*/ 	.byte	0x00, 0xf4, 0x21, 0x00


	//----- nvinfo : EIATTR_KPARAM_INFO
	.align		4
.L_33:
        /*00d8*/ 	.byte	0x04, 0x17
        /*00da*/ 	.short	(.L_35 - .L_34)
.L_34:
        /*00dc*/ 	.word	0x00000000
        /*00e0*/ 	.short	0x0000
        /*00e2*/ 	.short	0x0000
        /*00e4*/ 	.byte	0x00, 0xf4, 0x21, 0x00


	//----- nvinfo : EIATTR_SPARSE_MMA_MASK
	.align		4
.L_35:
        /*00e8*/ 	.byte	0x03, 0x50
        /*00ea*/ 	.short	0x0000


	//----- nvinfo : EIATTR_MAXREG_COUNT
	.align		4
        /*00ec*/ 	.byte	0x03, 0x1b
        /*00ee*/ 	.short	0x00ff


	//----- nvinfo : EIATTR_NUM_BARRIERS
	.align		4
        /*00f0*/ 	.byte	0x02, 0x4c
        /*00f2*/ 	.byte	0x01
	.zero		1


	//----- nvinfo : EIATTR_ANNOTATIONS
	.align		4
        /*00f4*/ 	.byte	0x04, 0x55
        /*00f6*/ 	.short	(.L_37 - .L_36)


	//   ....[0]....
.L_36:
        /*00f8*/ 	.word	0x00000001
        /*00fc*/ 	.byte	0x20, 0x1d, 0x00, 0x00, 0x01, 0x00, 0x00, 0x00, 0x60, 0x1d, 0x00, 0x00, 0x01, 0x00, 0x00, 0x00
        /* <DEDUP_REMOVED lines=136> */
        /*098c*/ 	.byte	0xc0, 0x58, 0x00, 0x00


	//----- nvinfo : EIATTR_MERCURY_ISA_VERSION
	.align		4
.L_37:
        /*0990*/ 	.byte	0x03, 0x5f
        /*0992*/ 	.short	0x0101


	//----- nvinfo : EIATTR_EXIT_INSTR_OFFSETS
	.align		4
        /*0994*/ 	.byte	0x04, 0x1c
        /*0996*/ 	.short	(.L_39 - .L_38)


	//   ....[0]....
.L_38:
        /*0998*/ 	.word	0x00009000


	//   ....[1]....
        /*099c*/ 	.word	0x00009030


	//----- nvinfo : EIATTR_REQNTID
	.align		4
.L_39:
        /*09a0*/ 	.byte	0x04, 0x10
        /*09a2*/ 	.short	(.L_41 - .L_40)
.L_40:
        /*09a4*/ 	.word	0x00000080
        /*09a8*/ 	.word	0x00000001
        /*09ac*/ 	.word	0x00000001


	//----- nvinfo : EIATTR_CBANK_PARAM_SIZE
	.align		4
.L_41:
        /*09b0*/ 	.byte	0x03, 0x19
        /*09b2*/ 	.short	0x0050


	//----- nvinfo : EIATTR_PARAM_CBANK
	.align		4
        /*09b4*/ 	.byte	0x04, 0x0a
        /*09b6*/ 	.short	(.L_43 - .L_42)
	.align		4
.L_42:
        /*09b8*/ 	.word	index@(.nv.constant0.matmul_kernel)
        /*09bc*/ 	.short	0x0210
        /*09be*/ 	.short	0x0050


	//----- nvinfo : EIATTR_SW_WAR
	.align		4
.L_43:
        /*09c0*/ 	.byte	0x04, 0x36
        /*09c2*/ 	.short	(.L_45 - .L_44)
.L_44:
        /*09c4*/ 	.word	0x00000008
.L_45:


//--------------------- .nv.callgraph             --------------------------
	.section	.nv.callgraph,"",@"SHT_CUDA_CALLGRAPH"
	.align	4
	.sectionentsize	8
	.align		4
        /*0000*/ 	.word	0x00000000
	.align		4
        /*0004*/ 	.word	0xffffffff
	.align		4
        /*0008*/ 	.word	0x00000000
	.align		4
        /*000c*/ 	.word	0xfffffffe
	.align		4
        /*0010*/ 	.word	0x00000000
	.align		4
        /*0014*/ 	.word	0xfffffffd
	.align		4
        /*0018*/ 	.word	0x00000000
	.align		4
        /*001c*/ 	.word	0xfffffffc


//--------------------- .text.matmul_kernel       --------------------------
	.section	.text.matmul_kernel,"ax",@progbits
	.align	128
        .global         matmul_kernel
        .type           matmul_kernel,@function
        .size           matmul_kernel,(.L_x_3 - matmul_kernel)
        .other          matmul_kernel,@"STO_CUDA_ENTRY STV_DEFAULT"
matmul_kernel:
.text.matmul_kernel:
[----:B------:R-:W0:Y:S08]  /*0000*/  LDC R1, c[0x0][0x28] ;  /* 0x00000a00ff017b82 */ /* 0x000e300000000800 */
[----:B------:R-:W1:Y:S01]  /*0010*/  LDC.64 R8, c[0x0][0x228] ;  /* 0x00008a00ff087b82 */ /* 0x000e620000000a00 */
[----:B------:R-:W2:Y:S01]  /*0020*/  S2R R5, SR_CTAID.X ;  /* 0x0000000000057919 */ /* 0x000ea20000002500 */
[----:B------:R-:W-:Y:S01]  /*0030*/  UMOV UR4, 0x400 ;  /* 0x0000040000047882 */ /* 0x000fe20000000000 */
[----:B------:R-:W-:Y:S01]  /*0040*/  ULDC.64 UR14, c[0x0][0x208] ;  /* 0x00008200000e7ab9 */ /* 0x000fe20000000a00 */
[----:B0-----:R-:W-:Y:S01]  /*0050*/  VIADD R1, R1, 0xfffffd98 ;  /* 0xfffffd9801017836 */ /* 0x001fe20000000000 */
[----:B------:R-:W-:-:S02]  /*0060*/  CS2R R16, SRZ ;  /* 0x0000000000107805 */ /* 0x000fc4000001ff00 */
[----:B------:R-:W-:Y:S02]  /*0070*/  CS2R R18, SRZ ;  /* 0x0000000000127805 */ /* 0x000fe4000001ff00 */
[----:B------:R-:W-:Y:S01]  /*0080*/  CS2R R20, SRZ ;  /* 0x0000000000147805 */ /* 0x000fe2000001ff00 */
[----:B------:R-:W0:Y:S01]  /*0090*/  LDC R14, c[0x0][0x230] ;  /* 0x00008c00ff0e7b82 */ /* 0x000e220000000800 */
[----:B------:R-:W-:Y:S02]  /*00a0*/  CS2R R22, SRZ ;  /* 0x0000000000167805 */ /* 0x000fe4000001ff00 */
[----:B------:R-:W-:Y:S02]  /*00b0*/  CS2R R28, SRZ ;  /* 0x00000000001c7805 */ /* 0x000fe4000001ff00 */
[----:B------:R-:W-:Y:S02]  /*00c0*/  CS2R R30, SRZ ;  /* 0x00000000001e7805 */ /* 0x000fe4000001ff00 */
[----:B------:R-:W-:-:S02]  /*00d0*/  CS2R R32, SRZ ;  /* 0x0000000000207805 */ /* 0x000fc4000001ff00 */
[----:B------:R-:W-:Y:S02]  /*00e0*/  CS2R R34, SRZ ;  /* 0x0000000000227805 */ /* 0x000fe4000001ff00 */
[----:B------:R-:W-:Y:S02]  /*00f0*/  CS2R R36, SRZ ;  /* 0x0000000000247805 */ /* 0x000fe4000001ff00 */
[----:B------:R-:W-:Y:S01]  /*0100*/  CS2R R38, SRZ ;  /* 0x0000000000267805 */ /* 0x000fe2000001ff00 */
[----:B------:R-:W3:Y:S01]  /*0110*/  S2UR UR12, SR_CgaCtaId ;  /* 0x00000000000c79c3 */ /* 0x000ee20000008800 */
[----:B------:R-:W-:Y:S02]  /*0120*/  CS2R R100, SRZ ;  /* 0x0000000000647805 */ /* 0x000fe4000001ff00 */
[----:B------:R-:W-:Y:S02]  /*0130*/  CS2R R102, SRZ ;  /* 0x0000000000667805 */ /* 0x000fe4000001ff00 */
[----:B------:R-:W-:-:S02]  /*0140*/  CS2R R108, SRZ ;  /* 0x00000000006c7805 */ /* 0x000fc4000001ff00 */
[----:B------:R-:W-:Y:S02]  /*0150*/  CS2R R110, SRZ ;  /* 0x00000000006e7805 */ /* 0x000fe4000001ff00 */
[----:B------:R-:W-:Y:S02]  /*0160*/  CS2R R104, SRZ ;  /* 0x0000000000687805 */ /* 0x000fe4000001ff00 */
[----:B------:R-:W-:Y:S02]  /*0170*/  CS2R R106, SRZ ;  /* 0x00000000006a7805 */ /* 0x000fe4000001ff00 */
[----:B------:R-:W-:Y:S01]  /*0180*/  CS2R R40, SRZ ;  /* 0x0000000000287805 */ /* 0x000fe2000001ff00 */
[----:B-1----:R-:W-:Y:S01]  /*0190*/  VIADD R0, R9, 0x3f ;  /* 0x0000003f09007836 */ /* 0x002fe20000000000 */
[----:B------:R-:W-:Y:S02]  /*01a0*/  CS2R R42, SRZ ;  /* 0x00000000002a7805 */ /* 0x000fe4000001ff00 */
[----:B------:R-:W-:-:S02]  /*01b0*/  CS2R R76, SRZ ;  /* 0x00000000004c7805 */ /* 0x000fc4000001ff00 */
[----:B------:R-:W-:Y:S02]  /*01c0*/  CS2R R78, SRZ ;  /* 0x00000000004e7805 */ /* 0x000fe4000001ff00 */
[----:B------:R-:W-:Y:S02]  /*01d0*/  CS2R R44, SRZ ;  /* 0x00000000002c7805 */ /* 0x000fe4000001ff00 */
[----:B------:R-:W-:Y:S02]  /*01e0*/  SHF.R.S32.HI R3, RZ, 0x1f, R0 ;  /* 0x0000001fff037819 */ /* 0x000fe40000011400 */
[----:B------:R-:W-:Y:S02]  /*01f0*/  CS2R R46, SRZ ;  /* 0x00000000002e7805 */ /* 0x000fe4000001ff00 */
[----:B------:R-:W-:Y:S01]  /*0200*/  CS2R R80, SRZ ;  /* 0x0000000000507805 */ /* 0x000fe2000001ff00 */
[----:B0-----:R-:W-:Y:S01]  /*0210*/  VIADD R14, R14, 0x1f ;  /* 0x0000001f0e0e7836 */ /* 0x001fe20000000000 */
[----:B------:R-:W-:-:S02]  /*0220*/  LEA.HI R3, R3, R0, RZ, 0x6 ;  /* 0x0000000003037211 */ /* 0x000fc400078f30ff */
[----:B------:R-:W-:Y:S02]  /*0230*/  CS2R R82, SRZ ;  /* 0x0000000000527805 */ /* 0x000fe4000001ff00 */
[----:B--2---:R-:W-:Y:S02]  /*0240*/  IABS R10, R5 ;  /* 0x00000005000a7213 */ /* 0x004fe40000000000 */
[----:B------:R-:W-:Y:S02]  /*0250*/  CS2R R48, SRZ ;  /* 0x0000000000307805 */ /* 0x000fe4000001ff00 */
[----:B------:R-:W-:Y:S02]  /*0260*/  SHF.R.S32.HI R3, RZ, 0x6, R3 ;  /* 0x00000006ff037819 */ /* 0x000fe40000011403 */
[----:B------:R-:W-:Y:S02]  /*0270*/  CS2R R50, SRZ ;  /* 0x0000000000327805 */ /* 0x000fe4000001ff00 */
[----:B------:R-:W-:Y:S01]  /*0280*/  CS2R R84, SRZ ;  /* 0x0000000000547805 */ /* 0x000fe2000001ff00 */
[----:B---3--:R-:W-:Y:S01]  /*0290*/  ULEA UR12, UR12, UR4, 0x18 ;  /* 0x000000040c0c7291 */ /* 0x008fe2000f8ec03f */
[----:B------:R-:W-:Y:S01]  /*02a0*/  CS2R R86, SRZ ;  /* 0x0000000000567805 */ /* 0x000fe2000001ff00 */
[----:B------:R-:W-:Y:S01]  /*02b0*/  IMAD.SHL.U32 R4, R3, 0x4, RZ ;  /* 0x0000000403047824 */ /* 0x000fe200078e00ff */
[----:B------:R-:W-:-:S02]  /*02c0*/  CS2R R116, SRZ ;  /* 0x0000000000747805 */ /* 0x000fc4000001ff00 */
[----:B------:R-:W-:Y:S02]  /*02d0*/  CS2R R118, SRZ ;  /* 0x0000000000767805 */ /* 0x000fe4000001ff00 */
[-C--:B------:R-:W-:Y:S02]  /*02e0*/  IABS R7, R4.reuse ;  /* 0x0000000400077213 */ /* 0x080fe40000000000 */
[----:B------:R-:W-:Y:S02]  /*02f0*/  IABS R12, R4 ;  /* 0x00000004000c7213 */ /* 0x000fe40000000000 */
[----:B------:R-:W0:Y:S08]  /*0300*/  I2F.RP R0, R7 ;  /* 0x0000000700007306 */ /* 0x000e300000209400 */
[----:B0-----:R-:W0:Y:S02]  /*0310*/  MUFU.RCP R0, R0 ;  /* 0x0000000000007308 */ /* 0x001e240000001000 */
[----:B0-----:R-:W-:-:S02]  /*0320*/  VIADD R2, R0, 0xffffffe ;  /* 0x0ffffffe00027836 */ /* 0x001fc40000000000 */
[----:B------:R-:W-:-:S04]  /*0330*/  IMAD.MOV R0, RZ, RZ, -R12 ;  /* 0x000000ffff007224 */ /* 0x000fc800078e0a0c */
[----:B------:R0:W1:Y:S01]  /*0340*/  F2I.FTZ.U32.TRUNC.NTZ R3, R2 ;  /* 0x0000000200037305 */ /* 0x000062000021f000 */
[----:B------:R-:W2:Y:S01]  /*0350*/  S2R R12, SR_TID.X ;  /* 0x00000000000c7919 */ /* 0x000ea20000002100 */
[----:B0-----:R-:W-:Y:S02]  /*0360*/  IMAD.MOV.U32 R2, RZ, RZ, RZ ;  /* 0x000000ffff027224 */ /* 0x001fe400078e00ff */
[----:B-1----:R-:W-:-:S04]  /*0370*/  IMAD.MOV R6, RZ, RZ, -R3 ;  /* 0x000000ffff067224 */ /* 0x002fc800078e0a03 */
[----:B------:R-:W-:Y:S02]  /*0380*/  IMAD R11, R6, R7, RZ ;  /* 0x00000007060b7224 */ /* 0x000fe400078e02ff */
[----:B------:R-:W-:Y:S02]  /*0390*/  IMAD.MOV.U32 R6, RZ, RZ, R10 ;  /* 0x000000ffff067224 */ /* 0x000fe400078e000a */
[----:B------:R-:W-:-:S06]  /*03a0*/  IMAD.HI.U32 R3, R3, R11, R2 ;  /* 0x0000000b03037227 */ /* 0x000fcc00078e0002 */
[----:B------:R-:W-:-:S04]  /*03b0*/  IMAD.HI.U32 R3, R3, R6, RZ ;  /* 0x0000000603037227 */ /* 0x000fc800078e00ff */
[----:B------:R-:W-:-:S05]  /*03c0*/  IMAD R0, R3, R0, R6 ;  /* 0x0000000003007224 */ /* 0x000fca00078e0206 */
[----:B------:R-:W-:-:S13]  /*03d0*/  ISETP.GT.U32.AND P1, PT, R7, R0, PT ;  /* 0x000000000700720c */ /* 0x000fda0003f24070 */
[----:B------:R-:W-:Y:S02]  /*03e0*/  @!P1 IMAD.IADD R0, R0, 0x1, -R7 ;  /* 0x0000000100009824 */ /* 0x000fe400078e0a07 */
[----:B------:R-:W-:Y:S01]  /*03f0*/  @!P1 VIADD R3, R3, 0x1 ;  /* 0x0000000103039836 */ /* 0x000fe20000000000 */
[----:B------:R-:W-:Y:S02]  /*0400*/  ISETP.NE.AND P1, PT, R4, RZ, PT ;  /* 0x000000ff0400720c */ /* 0x000fe40003f25270 */
[----:B------:R-:W-:Y:S02]  /*0410*/  ISETP.GE.U32.AND P0, PT, R0, R7, PT ;  /* 0x000000070000720c */ /* 0x000fe40003f06070 */
[----:B------:R-:W-:-:S04]  /*0420*/  LOP3.LUT R0, R5, R4, RZ, 0x3c, !PT ;  /* 0x0000000405007212 */ /* 0x000fc800078e3cff */
[----:B------:R-:W-:Y:S01]  /*0430*/  ISETP.GE.AND P2, PT, R0, RZ, PT ;  /* 0x000000ff0000720c */ /* 0x000fe20003f46270 */
[----:B------:R-:W-:-:S06]  /*0440*/  VIADD R0, R8, 0xff ;  /* 0x000000ff08007836 */ /* 0x000fcc0000000000 */
[----:B------:R-:W-:-:S04]  /*0450*/  @P0 VIADD R3, R3, 0x1 ;  /* 0x0000000103030836 */ /* 0x000fc80000000000 */
[----:B------:R-:W-:Y:S01]  /*0460*/  IMAD.MOV.U32 R2, RZ, RZ, R3 ;  /* 0x000000ffff027224 */ /* 0x000fe200078e0003 */
[----:B------:R-:W-:-:S03]  /*0470*/  SHF.R.S32.HI R3, RZ, 0x1f, R0 ;  /* 0x0000001fff037819 */ /* 0x000fc60000011400 */
[----:B------:R-:W-:Y:S01]  /*0480*/  @!P2 IMAD.MOV R2, RZ, RZ, -R2 ;  /* 0x000000ffff02a224 */ /* 0x000fe200078e0a02 */
[----:B------:R-:W-:Y:S02]  /*0490*/  @!P1 LOP3.LUT R2, RZ, R4, RZ, 0x33, !PT ;  /* 0x00000004ff029212 */ /* 0x000fe400078e33ff */
[----:B------:R-:W-:-:S03]  /*04a0*/  LEA.HI R3, R3, R0, RZ, 0x8 ;  /* 0x0000000003037211 */ /* 0x000fc600078f40ff */
[----:B------:R-:W-:Y:S02]  /*04b0*/  IMAD.SHL.U32 R6, R2, 0x4, RZ ;  /* 0x0000000402067824 */ /* 0x000fe400078e00ff */
[----:B------:R-:W-:-:S03]  /*04c0*/  IMAD.MOV R2, RZ, RZ, -R2 ;  /* 0x000000ffff027224 */ /* 0x000fc600078e0a02 */
[----:B------:R-:W-:Y:S01]  /*04d0*/  LEA.HI.SX32 R3, R3, -R6, 0x18 ;  /* 0x8000000603037211 */ /* 0x000fe200078fc2ff */
[----:B------:R-:W-:-:S03]  /*04e0*/  IMAD R4, R4, R2, R5 ;  /* 0x0000000204047224 */ /* 0x000fc600078e0205 */
[----:B------:R-:W-:Y:S02]  /*04f0*/  VIMNMX R13, R3, 0x4, PT ;  /* 0x00000004030d7848 */ /* 0x000fe40003fe0100 */
[----:B------:R-:W-:Y:S02]  /*0500*/  IABS R11, R4 ;  /* 0x00000004000b7213 */ /* 0x000fe40000000000 */
[----:B------:R-:W-:-:S04]  /*0510*/  IABS R7, R13 ;  /* 0x0000000d00077213 */ /* 0x000fc80000000000 */
[----:B------:R-:W0:Y:S08]  /*0520*/  I2F.RP R0, R7 ;  /* 0x0000000700007306 */ /* 0x000e300000209400 */
[----:B0-----:R-:W0:Y:S02]  /*0530*/  MUFU.RCP R0, R0 ;  /* 0x0000000000007308 */ /* 0x001e240000001000 */
[----:B0-----:R-:W-:-:S06]  /*0540*/  VIADD R3, R0, 0xffffffe ;  /* 0x0ffffffe00037836 */ /* 0x001fcc0000000000 */
[----:B------:R-:W0:Y:S02]  /*0550*/  F2I.FTZ.U32.TRUNC.NTZ R3, R3 ;  /* 0x0000000300037305 */ /* 0x000e24000021f000 */
[----:B0-----:R-:W-:-:S04]  /*0560*/  IMAD.MOV R10, RZ, RZ, -R3 ;  /* 0x000000ffff0a7224 */ /* 0x001fc800078e0a03 */
[----:B------:R-:W-:Y:S01]  /*0570*/  IMAD.MOV.U32 R2, RZ, RZ, R10 ;  /* 0x000000ffff027224 */ /* 0x000fe200078e000a */
[----:B------:R-:W-:-:S03]  /*0580*/  IABS R10, R13 ;  /* 0x0000000d000a7213 */ /* 0x000fc60000000000 */
[----:B------:R-:W-:Y:S02]  /*0590*/  IMAD R5, R2, R7, RZ ;  /* 0x0000000702057224 */ /* 0x000fe400078e02ff */
[----:B------:R-:W-:Y:S02]  /*05a0*/  IMAD.MOV.U32 R2, RZ, RZ, RZ ;  /* 0x000000ffff027224 */ /* 0x000fe400078e00ff */
[----:B------:R-:W-:Y:S02]  /*05b0*/  IMAD.MOV R0, RZ, RZ, -R10 ;  /* 0x000000ffff007224 */ /* 0x000fe400078e0a0a */
[----:B------:R-:W-:Y:S01]  /*05c0*/  IMAD.HI.U32 R2, R3, R5, R2 ;  /* 0x0000000503027227 */ /* 0x000fe200078e0002 */
[----:B--2---:R-:W-:-:S05]  /*05d0*/  LOP3.LUT R3, R12, 0x7f, RZ, 0xc0, !PT ;  /* 0x0000007f0c037812 */ /* 0x004fca00078ec0ff */
[----:B------:R-:W-:-:S04]  /*05e0*/  IMAD.HI.U32 R2, R2, R11, RZ ;  /* 0x0000000b02027227 */ /* 0x000fc800078e00ff */
[----:B------:R-:W-:Y:S01]  /*05f0*/  IMAD R0, R2, R0, R11 ;  /* 0x0000000002007224 */ /* 0x000fe200078e020b */
[----:B------:R-:W-:-:S04]  /*0600*/  LOP3.LUT R11, R12, 0x60, RZ, 0xc0, !PT ;  /* 0x000000600c0b7812 */ /* 0x000fc800078ec0ff */
[----:B------:R-:W-:-:S13]  /*0610*/  ISETP.GT.U32.AND P1, PT, R7, R0, PT ;  /* 0x000000000700720c */ /* 0x000fda0003f24070 */
[----:B------:R-:W-:Y:S02]  /*0620*/  @!P1 IMAD.IADD R0, R0, 0x1, -R7 ;  /* 0x0000000100009824 */ /* 0x000fe400078e0a07 */
[----:B------:R-:W-:Y:S01]  /*0630*/  @!P1 VIADD R2, R2, 0x1 ;  /* 0x0000000102029836 */ /* 0x000fe20000000000 */
[----:B------:R-:W-:Y:S02]  /*0640*/  ISETP.NE.AND P1, PT, R13, RZ, PT ;  /* 0x000000ff0d00720c */ /* 0x000fe40003f25270 */
[----:B------:R-:W-:Y:S02]  /*0650*/  ISETP.GE.U32.AND P0, PT, R0, R7, PT ;  /* 0x000000070000720c */ /* 0x000fe40003f06070 */
[----:B------:R-:W-:-:S04]  /*0660*/  LOP3.LUT R0, R4, R13, RZ, 0x3c, !PT ;  /* 0x0000000d04007212 */ /* 0x000fc800078e3cff */
[----:B------:R-:W-:-:S07]  /*0670*/  ISETP.GE.AND P2, PT, R0, RZ, PT ;  /* 0x000000ff0000720c */ /* 0x000fce0003f46270 */
[----:B------:R-:W-:Y:S01]  /*0680*/  @P0 VIADD R2, R2, 0x1 ;  /* 0x0000000102020836 */ /* 0x000fe20000000000 */
[----:B------:R-:W-:-:S05]  /*0690*/  ISETP.GE.AND P0, PT, R14, 0x20, PT ;  /* 0x000000200e00780c */ /* 0x000fca0003f06270 */
[----:B------:R-:W-:Y:S01]  /*06a0*/  @!P2 IMAD.MOV R2, RZ, RZ, -R2 ;  /* 0x000000ffff02a224 */ /* 0x000fe200078e0a02 */
[----:B------:R-:W-:-:S05]  /*06b0*/  @!P1 LOP3.LUT R2, RZ, R13, RZ, 0x33, !PT ;  /* 0x0000000dff029212 */ /* 0x000fca00078e33ff */
[----:B------:R-:W-:Y:S02]  /*06c0*/  IMAD.MOV R0, RZ, RZ, -R2 ;  /* 0x000000ffff007224 */ /* 0x000fe400078e0a02 */
[----:B------:R-:W-:Y:S02]  /*06d0*/  IMAD.SHL.U32 R2, R2, 0x40, RZ ;  /* 0x0000004002027824 */ /* 0x000fe400078e00ff */
[----:B------:R-:W-:Y:S01]  /*06e0*/  IMAD R0, R13, R0, R4 ;  /* 0x000000000d007224 */ /* 0x000fe200078e0204 */
[----:B------:R-:W-:-:S03]  /*06f0*/  CS2R R4, SRZ ;  /* 0x0000000000047805 */ /* 0x000fc6000001ff00 */
[----:B------:R-:W-:Y:S01]  /*0700*/  IMAD.IADD R0, R6, 0x1, R0 ;  /* 0x0000000106007824 */ /* 0x000fe200078e0200 */
[----:B------:R-:W-:-:S03]  /*0710*/  CS2R R6, SRZ ;  /* 0x0000000000067805 */ /* 0x000fc6000001ff00 */
[----:B------:R-:W-:-:S04]  /*0720*/  IMAD R0, R0, 0x100, R3 ;  /* 0x0000010000007824 */ /* 0x000fc800078e0203 */
[----:B------:R-:W-:Y:S01]  /*0730*/  VIADD R3, R0, 0x80 ;  /* 0x0000008000037836 */ /* 0x000fe20000000000 */
[----:B------:R-:W-:Y:S06]  /*0740*/  @!P0 BRA `(.L_x_0) ;  /* 0x0000005400788947 */ /* 0x000fec0003800000 */
[----:B------:R-:W-:Y:S01]  /*0750*/  IABS R22, R8 ;  /* 0x0000000800167213 */ /* 0x000fe20000000000 */
[----:B------:R-:W0:Y:S01]  /*0760*/  LDC R188, c[0x0][0x238] ;  /* 0x00008e00ffbc7b82 */ /* 0x000e220000000800 */
[----:B------:R-:W-:Y:S01]  /*0770*/  IABS R26, R9 ;  /* 0x00000009001a7213 */ /* 0x000fe20000000000 */
[----:B------:R-:W-:Y:S01]  /*0780*/  ULDC UR6, c[0x0][0x234] ;  /* 0x00008d0000067ab9 */ /* 0x000fe20000000800 */
[----:B------:R-:W1:Y:S01]  /*0790*/  I2F.RP R13, R22 ;  /* 0x00000016000d7306 */ /* 0x000e620000209400 */
[----:B------:R-:W-:Y:S01]  /*07a0*/  LEA.HI R28, R11, R2, RZ, 0x1b ;  /* 0x000000020b1c7211 */ /* 0x000fe200078fd8ff */
[----:B------:R-:W-:Y:S01]  /*07b0*/  USHF.R.U32.HI UR13, URZ, 0x4, UR12 ;  /* 0x000000043f0d7899 */ /* 0x000fe2000801160c */
[----:B------:R-:W-:Y:S01]  /*07c0*/  IABS R19, R0 ;  /* 0x0000000000137213 */ /* 0x000fe20000000000 */
[----:B------:R-:W-:Y:S01]  /*07d0*/  UIADD3 UR4, UR12, 0x4000, URZ ;  /* 0x000040000c047890 */ /* 0x000fe2000fffe03f */
[----:B------:R-:W-:Y:S01]  /*07e0*/  ISETP.GE.AND P6, PT, R0, RZ, PT ;  /* 0x000000ff0000720c */ /* 0x000fe20003fc6270 */
[C---:B------:R-:W-:Y:S01]  /*07f0*/  VIADD R16, R28.reuse, 0x38 ;  /* 0x000000381c107836 */ /* 0x040fe20000000000 */
[----:B------:R-:W-:Y:S01]  /*0800*/  IABS R33, R28 ;  /* 0x0000001c00217213 */ /* 0x000fe20000000000 */
[----:B------:R-:W2:Y:S01]  /*0810*/  I2F.RP R10, R26 ;  /* 0x0000001a000a7306 */ /* 0x000ea20000209400 */
[C---:B------:R-:W-:Y:S01]  /*0820*/  VIADD R30, R28.reuse, 0x2c ;  /* 0x0000002c1c1e7836 */ /* 0x040fe20000000000 */
[----:B------:R-:W-:Y:S01]  /*0830*/  USGXT.U32 UR13, UR13, 0xe ;  /* 0x0000000e0d0d789a */ /* 0x000fe20008000000 */
[----:B------:R-:W-:Y:S01]  /*0840*/  VIADD R34, R28, 0x24 ;  /* 0x000000241c227836 */ /* 0x000fe20000000000 */
[----:B------:R-:W-:Y:S01]  /*0850*/  ISETP.GE.AND P4, PT, R16, RZ, PT ;  /* 0x000000ff1000720c */ /* 0x000fe20003f86270 */
[C---:B------:R-:W-:Y:S01]  /*0860*/  VIADD R32, R28.reuse, 0x28 ;  /* 0x000000281c207836 */ /* 0x040fe20000000000 */
[----:B------:R-:W-:Y:S01]  /*0870*/  IABS R23, R30 ;  /* 0x0000001e00177213 */ /* 0x000fe20000000000 */
[C---:B------:R-:W-:Y:S01]  /*0880*/  VIADD R36, R28.reuse, 0x1c ;  /* 0x0000001c1c247836 */ /* 0x040fe20000000000 */
[----:B-1----:R-:W1:Y:S01]  /*0890*/  MUFU.RCP R13, R13 ;  /* 0x0000000d000d7308 */ /* 0x002e620000001000 */
[----:B------:R-:W-:Y:S01]  /*08a0*/  IABS R27, R34 ;  /* 0x00000022001b7213 */ /* 0x000fe20000000000 */
[C---:B------:R-:W-:Y:S01]  /*08b0*/  VIADD R35, R28.reuse, 0x20 ;  /* 0x000000201c237836 */ /* 0x040fe20000000000 */
[----:B------:R-:W-:Y:S01]  /*08c0*/  IABS R25, R32 ;  /* 0x0000002000197213 */ /* 0x000fe20000000000 */
[C---:B------:R-:W-:Y:S01]  /*08d0*/  VIADD R37, R28.reuse, 0x18 ;  /* 0x000000181c257836 */ /* 0x040fe20000000000 */
[----:B------:R-:W-:Y:S01]  /*08e0*/  USHF.R.U32.HI UR4, URZ, 0x4, UR4 ;  /* 0x000000043f047899 */ /* 0x000fe20008011604 */
[C---:B------:R-:W-:Y:S01]  /*08f0*/  VIADD R38, R28.reuse, 0x14 ;  /* 0x000000141c267836 */ /* 0x040fe20000000000 */
[----:B------:R-:W-:Y:S01]  /*0900*/  UIADD3 UR8, UP0, UR13, 0x80, URZ ;  /* 0x000000800d087890 */ /* 0x000fe2000ff1e03f */
[----:B--2---:R-:W2:Y:S01]  /*0910*/  MUFU.RCP R10, R10 ;  /* 0x0000000a000a7308 */ /* 0x004ea20000001000 */
[C---:B------:R-:W-:Y:S01]  /*0920*/  VIADD R39, R28.reuse, 0x10 ;  /* 0x000000101c277836 */ /* 0x040fe20000000000 */
[----:B------:R-:W-:Y:S01]  /*0930*/  USGXT.U32 UR4, UR4, 0xe ;  /* 0x0000000e0404789a */ /* 0x000fe20008000000 */
[C---:B------:R-:W-:Y:S01]  /*0940*/  VIADD R40, R28.reuse, 0xc ;  /* 0x0000000c1c287836 */ /* 0x040fe20000000000 */
[----:B------:R-:W-:Y:S01]  /*0950*/  UMOV UR5, URZ ;  /* 0x0000003f00057c82 */ /* 0x000fe20008000000 */
[C---:B------:R-:W-:Y:S01]  /*0960*/  VIADD R41, R28.reuse, 0x8 ;  /* 0x000000081c297836 */ /* 0x040fe20000000000 */
[----:B------:R-:W-:Y:S01]  /*0970*/  ULDC.64 UR18, c[0x0][0x210] ;  /* 0x0000840000127ab9 */ /* 0x000fe20000000a00 */
[----:B------:R-:W-:Y:S01]  /*0980*/  VIADD R42, R28, 0x4 ;  /* 0x000000041c2a7836 */ /* 0x000fe20000000000 */
[----:B------:R-:W-:Y:S01]  /*0990*/  UIADD3.X UR9, UR5, 0x40000040, URZ, UP0, !UPT ;  /* 0x4000004005097890 */ /* 0x000fe200087fe43f */
[----:B-1----:R-:W-:Y:S01]  /*09a0*/  VIADD R6, R13, 0xffffffe ;  /* 0x0ffffffe0d067836 */ /* 0x002fe20000000000 */
[----:B------:R-:W-:Y:S01]  /*09b0*/  IABS R29, R41 ;  /* 0x00000029001d7213 */ /* 0x000fe20000000000 */
[C---:B0-----:R-:W-:Y:S01]  /*09c0*/  IMAD R171, R188.reuse, 0x15, RZ ;  /* 0x00000015bcab7824 */ /* 0x041fe200078e02ff */
[----:B------:R-:W-:Y:S01]  /*09d0*/  IABS R31, R42 ;  /* 0x0000002a001f7213 */ /* 0x000fe20000000000 */
[----:B------:R0:W1:Y:S01]  /*09e0*/  F2I.FTZ.U32.TRUNC.NTZ R7, R6 ;  /* 0x0000000600077305 */ /* 0x000062000021f000 */
[C---:B------:R-:W-:Y:S01]  /*09f0*/  IMAD R165, R188.reuse, 0x14, RZ ;  /* 0x00000014bca57824 */ /* 0x040fe200078e02ff */
[----:B------:R-:W-:Y:S01]  /*0a00*/  ULDC UR7, c[0x0][0x230] ;  /* 0x00008c0000077ab9 */ /* 0x000fe20000000800 */
[----:B------:R-:W-:Y:S01]  /*0a10*/  IMAD R248, R188, 0xa, RZ ;  /* 0x0000000abcf87824 */ /* 0x000fe200078e02ff */
[----:B------:R-:W-:Y:S01]  /*0a20*/  CS2R R120, SRZ ;  /* 0x0000000000787805 */ /* 0x000fe2000001ff00 */
[----:B--2---:R-:W-:Y:S01]  /*0a30*/  VIADD R4, R10, 0xffffffe ;  /* 0x0ffffffe0a047836 */ /* 0x004fe20000000000 */
[----:B------:R-:W-:Y:S01]  /*0a40*/  CS2R R122, SRZ ;  /* 0x00000000007a7805 */ /* 0x000fe2000001ff00 */
[----:B------:R-:W-:Y:S01]  /*0a50*/  VIADD R10, R28, 0x3c ;  /* 0x0000003c1c0a7836 */ /* 0x000fe20000000000 */
[----:B------:R-:W-:Y:S01]  /*0a60*/  CS2R R124, SRZ ;  /* 0x00000000007c7805 */ /* 0x000fe2000001ff00 */
[----:B------:R2:W3:Y:S01]  /*0a70*/  F2I.FTZ.U32.TRUNC.NTZ R5, R4 ;  /* 0x0000000400057305 */ /* 0x0004e2000021f000 */
[----:B0-----:R-:W-:Y:S01]  /*0a80*/  IMAD.MOV.U32 R6, RZ, RZ, RZ ;  /* 0x000000ffff067224 */ /* 0x001fe200078e00ff */
[----:B------:R-:W-:-:S02]  /*0a90*/  CS2R R126, SRZ ;  /* 0x00000000007e7805 */ /* 0x000fc4000001ff00 */
[----:B------:R-:W-:Y:S01]  /*0aa0*/  ISETP.GE.AND P3, PT, R10, RZ, PT ;  /* 0x000000ff0a00720c */ /* 0x000fe20003f66270 */
[C---:B------:R-:W-:Y:S01]  /*0ab0*/  IMAD R159, R188.reuse, 0x1f, RZ ;  /* 0x0000001fbc9f7824 */ /* 0x040fe200078e02ff */
[----:B------:R-:W-:Y:S01]  /*0ac0*/  CS2R R128, SRZ ;  /* 0x0000000000807805 */ /* 0x000fe2000001ff00 */
[--C-:B-1----:R-:W-:Y:S01]  /*0ad0*/  IMAD.MOV R17, RZ, RZ, -R7.reuse ;  /* 0x000000ffff117224 */ /* 0x102fe200078e0a07 */
[----:B------:R-:W-:Y:S01]  /*0ae0*/  CS2R R130, SRZ ;  /* 0x0000000000827805 */ /* 0x000fe2000001ff00 */
[----:B------:R-:W-:Y:S01]  /*0af0*/  IMAD R179, R188, 0x1e, RZ ;  /* 0x0000001ebcb37824 */ /* 0x000fe200078e02ff */
[----:B------:R-:W-:Y:S01]  /*0b00*/  CS2R R132, SRZ ;  /* 0x0000000000847805 */ /* 0x000fe2000001ff00 */
[----:B------:R-:W-:Y:S01]  /*0b10*/  IMAD R13, R17, R22, RZ ;  /* 0x00000016110d7224 */ /* 0x000fe200078e02ff */
[----:B------:R-:W-:Y:S01]  /*0b20*/  IABS R17, R3 ;  /* 0x0000000300117213 */ /* 0x000fe20000000000 */
[----:B--2---:R-:W-:Y:S01]  /*0b30*/  IMAD.MOV.U32 R4, RZ, RZ, RZ ;  /* 0x000000ffff047224 */ /* 0x004fe200078e00ff */
[----:B------:R-:W-:Y:S01]  /*0b40*/  CS2R R134, SRZ ;  /* 0x0000000000867805 */ /* 0x000fe2000001ff00 */
[----:B------:R-:W-:Y:S01]  /*0b50*/  IMAD.HI.U32 R6, R7, R13, R6 ;  /* 0x0000000d07067227 */ /* 0x000fe200078e0006 */
[----:B------:R-:W-:-:S02]  /*0b60*/  IABS R13, R10 ;  /* 0x0000000a000d7213 */ /* 0x000fc40000000000 */
[----:B------:R-:W-:Y:S02]  /*0b70*/  CS2R R136, SRZ ;  /* 0x0000000000887805 */ /* 0x000fe4000001ff00 */
[----:B------:R-:W-:Y:S01]  /*0b80*/  CS2R R138, SRZ ;  /* 0x00000000008a7805 */ /* 0x000fe2000001ff00 */
[----:B---3--:R-:W-:Y:S01]  /*0b90*/  IMAD.MOV R15, RZ, RZ, -R5 ;  /* 0x000000ffff0f7224 */ /* 0x008fe200078e0a05 */
[----:B------:R-:W-:Y:S01]  /*0ba0*/  CS2R R140, SRZ ;  /* 0x00000000008c7805 */ /* 0x000fe2000001ff00 */
[----:B------:R-:W-:Y:S01]  /*0bb0*/  IMAD.HI.U32 R7, R6, R17, RZ ;  /* 0x0000001106077227 */ /* 0x000fe200078e00ff */
[----:B------:R-:W-:Y:S02]  /*0bc0*/  CS2R R142, SRZ ;  /* 0x00000000008e7805 */ /* 0x000fe4000001ff00 */
[----:B------:R-:W-:Y:S02]  /*0bd0*/  CS2R R144, SRZ ;  /* 0x0000000000907805 */ /* 0x000fe4000001ff00 */
[----:B------:R-:W-:Y:S01]  /*0be0*/  CS2R R146, SRZ ;  /* 0x0000000000927805 */ /* 0x000fe2000001ff00 */
[----:B------:R-:W-:Y:S01]  /*0bf0*/  IMAD.MOV R7, RZ, RZ, -R7 ;  /* 0x000000ffff077224 */ /* 0x000fe200078e0a07 */
[----:B------:R-:W-:Y:S01]  /*0c00*/  CS2R R148, SRZ ;  /* 0x0000000000947805 */ /* 0x000fe2000001ff00 */
[----:B------:R-:W-:Y:S01]  /*0c10*/  IMAD.MOV.U32 R11, RZ, RZ, R15 ;  /* 0x000000ffff0b7224 */ /* 0x000fe200078e000f */
[----:B------:R-:W-:Y:S01]  /*0c20*/  IABS R15, R16 ;  /* 0x00000010000f7213 */ /* 0x000fe20000000000 */
[----:B------:R-:W-:Y:S01]  /*0c30*/  IMAD R18, R22, R7, R17 ;  /* 0x0000000716127224 */ /* 0x000fe200078e0211 */
[----:B------:R-:W-:Y:S01]  /*0c40*/  CS2R R150, SRZ ;  /* 0x0000000000967805 */ /* 0x000fe2000001ff00 */
[----:B------:R-:W-:Y:S01]  /*0c50*/  IMAD R11, R11, R26, RZ ;  /* 0x0000001a0b0b7224 */ /* 0x000fe200078e02ff */
[----:B------:R-:W-:Y:S01]  /*0c60*/  CS2R R88, SRZ ;  /* 0x0000000000587805 */ /* 0x000fe2000001ff00 */
[----:B------:R-:W-:Y:S01]  /*0c70*/  VIADD R7, R28, 0x34 ;  /* 0x000000341c077836 */ /* 0x000fe20000000000 */
[----:B------:R-:W-:Y:S01]  /*0c80*/  ISETP.GT.U32.AND P0, PT, R22, R18, PT ;  /* 0x000000121600720c */ /* 0x000fe20003f04070 */
[----:B------:R-:W-:Y:S01]  /*0c90*/  IMAD.HI.U32 R4, R5, R11, R4 ;  /* 0x0000000b05047227 */ /* 0x000fe200078e0004 */
[----:B------:R-:W-:-:S02]  /*0ca0*/  CS2R R90, SRZ ;  /* 0x00000000005a7805 */ /* 0x000fc4000001ff00 */
[----:B------:R-:W-:Y:S02]  /*0cb0*/  CS2R R92, SRZ ;  /* 0x00000000005c7805 */ /* 0x000fe4000001ff00 */
[----:B------:R-:W-:Y:S01]  /*0cc0*/  IABS R17, R7 ;  /* 0x0000000700117213 */ /* 0x000fe20000000000 */
[----:B------:R-:W-:Y:S01]  /*0cd0*/  IMAD.HI.U32 R11, R6, R19, RZ ;  /* 0x00000013060b7227 */ /* 0x000fe200078e00ff */
[----:B------:R-:W-:Y:S02]  /*0ce0*/  ISETP.GE.AND P5, PT, R7, RZ, PT ;  /* 0x000000ff0700720c */ /* 0x000fe40003fa6270 */
[----:B------:R-:W-:Y:S02]  /*0cf0*/  CS2R R94, SRZ ;  /* 0x00000000005e7805 */ /* 0x000fe4000001ff00 */
[----:B------:R-:W-:Y:S01]  /*0d00*/  CS2R R96, SRZ ;  /* 0x0000000000607805 */ /* 0x000fe2000001ff00 */
[----:B------:R-:W-:Y:S01]  /*0d10*/  IMAD.MOV R11, RZ, RZ, -R11 ;  /* 0x000000ffff0b7224 */ /* 0x000fe200078e0a0b */
[----:B------:R-:W-:Y:S01]  /*0d20*/  CS2R R98, SRZ ;  /* 0x0000000000627805 */ /* 0x000fe2000001ff00 */
[----:B------:R-:W-:Y:S01]  /*0d30*/  IMAD.HI.U32 R5, R4, R13, RZ ;  /* 0x0000000d04057227 */ /* 0x000fe200078e00ff */
[----:B------:R-:W-:-:S02]  /*0d40*/  CS2R R100, SRZ ;  /* 0x0000000000647805 */ /* 0x000fc4000001ff00 */
[----:B------:R-:W-:Y:S02]  /*0d50*/  CS2R R102, SRZ ;  /* 0x0000000000667805 */ /* 0x000fe4000001ff00 */
[----:B------:R-:W-:Y:S01]  /*0d60*/  CS2R R104, SRZ ;  /* 0x0000000000687805 */ /* 0x000fe2000001ff00 */
[----:B------:R-:W-:Y:S01]  /*0d70*/  IMAD R19, R22, R11, R19 ;  /* 0x0000000b16137224 */ /* 0x000fe200078e0213 */
[----:B------:R-:W-:Y:S01]  /*0d80*/  CS2R R106, SRZ ;  /* 0x00000000006a7805 */ /* 0x000fe2000001ff00 */
[----:B------:R-:W-:Y:S01]  /*0d90*/  @!P0 IMAD.IADD R18, R18, 0x1, -R22 ;  /* 0x0000000112128824 */ /* 0x000fe200078e0a16 */
[----:B------:R-:W-:Y:S01]  /*0da0*/  CS2R R108, SRZ ;  /* 0x00000000006c7805 */ /* 0x000fe2000001ff00 */
[----:B------:R-:W-:Y:S01]  /*0db0*/  IMAD.MOV R5, RZ, RZ, -R5 ;  /* 0x000000ffff057224 */ /* 0x000fe200078e0a05 */
[----:B------:R-:W-:Y:S01]  /*0dc0*/  ISETP.GT.U32.AND P1, PT, R22, R19, PT ;  /* 0x000000131600720c */ /* 0x000fe20003f24070 */
[----:B------:R-:W-:Y:S01]  /*0dd0*/  IMAD.HI.U32 R6, R4, R15, RZ ;  /* 0x0000000f04067227 */ /* 0x000fe200078e00ff */
[----:B------:R-:W-:-:S02]  /*0de0*/  ISETP.GT.U32.AND P0, PT, R22, R18, PT ;  /* 0x000000121600720c */ /* 0x000fc40003f04070 */
[----:B------:R-:W-:Y:S02]  /*0df0*/  CS2R R110, SRZ ;  /* 0x00000000006e7805 */ /* 0x000fe4000001ff00 */
[----:B------:R-:W-:Y:S01]  /*0e00*/  CS2R R112, SRZ ;  /* 0x0000000000707805 */ /* 0x000fe2000001ff00 */
[----:B------:R-:W-:Y:S01]  /*0e10*/  IMAD R5, R26, R5, R13 ;  /* 0x000000051a057224 */ /* 0x000fe200078e020d */
[----:B------:R-:W-:Y:S01]  /*0e20*/  CS2R R114, SRZ ;  /* 0x0000000000727805 */ /* 0x000fe2000001ff00 */
[----:B------:R-:W-:Y:S01]  /*0e30*/  VIADD R10, R28, 0x30 ;  /* 0x000000301c0a7836 */ /* 0x000fe20000000000 */
[----:B------:R-:W-:Y:S01]  /*0e40*/  CS2R R116, SRZ ;  /* 0x0000000000747805 */ /* 0x000fe2000001ff00 */
[----:B------:R-:W-:Y:S01]  /*0e50*/  IMAD.MOV R6, RZ, RZ, -R6 ;  /* 0x000000ffff067224 */ /* 0x000fe200078e0a06 */
[----:B------:R-:W-:Y:S01]  /*0e60*/  CS2R R118, SRZ ;  /* 0x0000000000767805 */ /* 0x000fe2000001ff00 */
[----:B------:R-:W-:Y:S01]  /*0e70*/  IMAD.HI.U32 R11, R4, R23, RZ ;  /* 0x00000017040b7227 */ /* 0x000fe200078e00ff */
[----:B------:R-:W-:-:S02]  /*0e80*/  IABS R21, R10 ;  /* 0x0000000a00157213 */ /* 0x000fc40000000000 */
[----:B------:R-:W-:Y:S02]  /*0e90*/  CS2R R56, SRZ ;  /* 0x0000000000387805 */ /* 0x000fe4000001ff00 */
[----:B------:R-:W-:Y:S01]  /*0ea0*/  ISETP.GE.AND P2, PT, R10, RZ, PT ;  /* 0x000000ff0a00720c */ /* 0x000fe20003f46270 */
[--C-:B------:R-:W-:Y:S01]  /*0eb0*/  @!P1 IMAD.IADD R19, R19, 0x1, -R22.reuse ;  /* 0x0000000113139824 */ /* 0x100fe200078e0a16 */
[----:B------:R-:W-:Y:S01]  /*0ec0*/  CS2R R58, SRZ ;  /* 0x00000000003a7805 */ /* 0x000fe2000001ff00 */
[----:B------:R-:W-:Y:S01]  /*0ed0*/  @!P0 IMAD.IADD R18, R18, 0x1, -R22 ;  /* 0x0000000112128824 */ /* 0x000fe200078e0a16 */
[----:B------:R-:W-:Y:S01]  /*0ee0*/  ISETP.GE.AND P0, PT, R3, RZ, PT ;  /* 0x000000ff0300720c */ /* 0x000fe20003f06270 */
[----:B------:R-:W-:Y:S01]  /*0ef0*/  IMAD R6, R26, R6, R15 ;  /* 0x000000061a067224 */ /* 0x000fe200078e020f */
[----:B------:R-:W-:Y:S01]  /*0f00*/  ISETP.GT.U32.AND P1, PT, R22, R19, PT ;  /* 0x000000131600720c */ /* 0x000fe20003f24070 */
[----:B------:R-:W-:Y:S01]  /*0f10*/  IMAD.HI.U32 R7, R4, R17, RZ ;  /* 0x0000001104077227 */ /* 0x000fe200078e00ff */
[----:B------:R-:W-:-:S02]  /*0f20*/  CS2R R60, SRZ ;  /* 0x00000000003c7805 */ /* 0x000fc4000001ff00 */
[----:B------:R-:W-:Y:S02]  /*0f30*/  CS2R R62, SRZ ;  /* 0x00000000003e7805 */ /* 0x000fe4000001ff00 */
[----:B------:R-:W-:Y:S01]  /*0f40*/  CS2R R64, SRZ ;  /* 0x0000000000407805 */ /* 0x000fe2000001ff00 */
[C---:B------:R-:W-:Y:S01]  /*0f50*/  IMAD.HI.U32 R15, R4.reuse, R27, RZ ;  /* 0x0000001b040f7227 */ /* 0x040fe200078e00ff */
[----:B------:R-:W-:Y:S02]  /*0f60*/  CS2R R66, SRZ ;  /* 0x0000000000427805 */ /* 0x000fe4000001ff00 */
[----:B------:R-:W-:Y:S02]  /*0f70*/  CS2R R68, SRZ ;  /* 0x0000000000447805 */ /* 0x000fe4000001ff00 */
[----:B------:R-:W-:Y:S01]  /*0f80*/  CS2R R70, SRZ ;  /* 0x0000000000467805 */ /* 0x000fe2000001ff00 */
[----:B------:R-:W-:Y:S01]  /*0f90*/  IMAD.HI.U32 R10, R4, R21, RZ ;  /* 0x00000015040a7227 */ /* 0x000fe200078e00ff */
[----:B------:R-:W-:-:S02]  /*0fa0*/  CS2R R72, SRZ ;  /* 0x0000000000487805 */ /* 0x000fc4000001ff00 */
[----:B------:R-:W-:Y:S02]  /*0fb0*/  CS2R R74, SRZ ;  /* 0x00000000004a7805 */ /* 0x000fe4000001ff00 */
[----:B------:R-:W-:Y:S01]  /*0fc0*/  CS2R R76, SRZ ;  /* 0x00000000004c7805 */ /* 0x000fe2000001ff00 */
[----:B------:R-:W-:Y:S01]  /*0fd0*/  @!P0 IMAD.MOV R18, RZ, RZ, -R18 ;  /* 0x000000ffff128224 */ /* 0x000fe200078e0a12 */
[----:B------:R-:W-:Y:S01]  /*0fe0*/  ISETP.GT.U32.AND P0, PT, R26, R5, PT ;  /* 0x000000051a00720c */ /* 0x000fe20003f04070 */
[----:B------:R-:W-:Y:S01]  /*0ff0*/  @!P1 IMAD.IADD R19, R19, 0x1, -R22 ;  /* 0x0000000113139824 */ /* 0x000fe200078e0a16 */
[----:B------:R-:W-:Y:S01]  /*1000*/  ISETP.NE.AND P1, PT, R8, RZ, PT ;  /* 0x000000ff0800720c */ /* 0x000fe20003f25270 */
[----:B------:R-:W-:Y:S01]  /*1010*/  IMAD.MOV R11, RZ, RZ, -R11 ;  /* 0x000000ffff0b7224 */ /* 0x000fe200078e0a0b */
[----:B------:R-:W-:Y:S01]  /*1020*/  CS2R R78, SRZ ;  /* 0x00000000004e7805 */ /* 0x000fe2000001ff00 */
[----:B------:R-:W-:Y:S01]  /*1030*/  @!P6 IMAD.MOV R19, RZ, RZ, -R19 ;  /* 0x000000ffff13e224 */ /* 0x000fe200078e0a13 */
[----:B------:R-:W-:Y:S01]  /*1040*/  ISETP.GT.U32.AND P6, PT, R26, R6, PT ;  /* 0x000000061a00720c */ /* 0x000fe20003fc4070 */
[----:B------:R-:W-:Y:S01]  /*1050*/  IMAD.MOV R7, RZ, RZ, -R7 ;  /* 0x000000ffff077224 */ /* 0x000fe200078e0a07 */
[----:B------:R-:W-:Y:S01]  /*1060*/  CS2R R80, SRZ ;  /* 0x0000000000507805 */ /* 0x000fe2000001ff00 */
[----:B------:R-:W-:Y:S01]  /*1070*/  IMAD.HI.U32 R13, R4, R25, RZ ;  /* 0x00000019040d7227 */ /* 0x000fe200078e00ff */
[----:B------:R-:W-:-:S02]  /*1080*/  CS2R R82, SRZ ;  /* 0x0000000000527805 */ /* 0x000fc4000001ff00 */
[----:B------:R-:W-:Y:S02]  /*1090*/  CS2R R84, SRZ ;  /* 0x0000000000547805 */ /* 0x000fe4000001ff00 */
[----:B------:R-:W-:Y:S01]  /*10a0*/  CS2R R86, SRZ ;  /* 0x0000000000567805 */ /* 0x000fe2000001ff00 */
[----:B------:R-:W-:Y:S01]  /*10b0*/  IMAD.MOV R20, RZ, RZ, -R15 ;  /* 0x000000ffff147224 */ /* 0x000fe200078e0a0f */
[----:B------:R-:W-:Y:S01]  /*10c0*/  CS2R R44, SRZ ;  /* 0x00000000002c7805 */ /* 0x000fe2000001ff00 */
[----:B------:R-:W-:Y:S01]  /*10d0*/  IMAD.MOV R10, RZ, RZ, -R10 ;  /* 0x000000ffff0a7224 */ /* 0x000fe200078e0a0a */
[----:B------:R-:W-:Y:S01]  /*10e0*/  CS2R R46, SRZ ;  /* 0x00000000002e7805 */ /* 0x000fe2000001ff00 */
[C---:B------:R-:W-:Y:S01]  /*10f0*/  IMAD R15, R26.reuse, R11, R23 ;  /* 0x0000000b1a0f7224 */ /* 0x040fe200078e0217 */
[----:B------:R-:W-:Y:S01]  /*1100*/  LOP3.LUT R11, RZ, R8, RZ, 0x33, !PT ;  /* 0x00000008ff0b7212 */ /* 0x000fe200078e33ff */
[C---:B------:R-:W-:Y:S01]  /*1110*/  IMAD R7, R26.reuse, R7, R17 ;  /* 0x000000071a077224 */ /* 0x040fe200078e0211 */
[----:B------:R-:W-:Y:S01]  /*1120*/  IABS R23, R36 ;  /* 0x0000002400177213 */ /* 0x000fe20000000000 */
[--C-:B------:R-:W-:Y:S01]  /*1130*/  @!P0 IMAD.IADD R5, R5, 0x1, -R26.reuse ;  /* 0x0000000105058824 */ /* 0x100fe200078e0a1a */
[----:B------:R-:W-:Y:S01]  /*1140*/  CS2R R48, SRZ ;  /* 0x0000000000307805 */ /* 0x000fe2000001ff00 */
[----:B------:R-:W-:Y:S01]  /*1150*/  IMAD.MOV R16, RZ, RZ, -R13 ;  /* 0x000000ffff107224 */ /* 0x000fe200078e0a0d */
[C---:B------:R-:W-:Y:S01]  /*1160*/  ISETP.GT.U32.AND P0, PT, R26.reuse, R7, PT ;  /* 0x000000071a00720c */ /* 0x040fe20003f04070 */
[----:B------:R-:W-:Y:S01]  /*1170*/  IMAD R13, R26, R10, R21 ;  /* 0x0000000a1a0d7224 */ /* 0x000fe200078e0215 */
[C---:B------:R-:W-:Y:S01]  /*1180*/  SEL R10, R11.reuse, R18, !P1 ;  /* 0x000000120b0a7207 */ /* 0x040fe20004800000 */
[----:B------:R-:W-:Y:S01]  /*1190*/  @!P6 IMAD.IADD R6, R6, 0x1, -R26 ;  /* 0x000000010606e824 */ /* 0x000fe200078e0a1a */
[----:B------:R-:W-:Y:S01]  /*11a0*/  SEL R11, R11, R19, !P1 ;  /* 0x000000130b0b7207 */ /* 0x000fe20004800000 */
[C---:B------:R-:W-:Y:S01]  /*11b0*/  IMAD R16, R26.reuse, R16, R25 ;  /* 0x000000101a107224 */ /* 0x040fe200078e0219 */
[----:B------:R-:W-:Y:S01]  /*11c0*/  ISETP.GT.U32.AND P1, PT, R26, R5, PT ;  /* 0x000000051a00720c */ /* 0x000fe20003f24070 */
[----:B------:R-:W-:Y:S01]  /*11d0*/  IMAD.HI.U32 R18, R4, R23, RZ ;  /* 0x0000001704127227 */ /* 0x000fe200078e00ff */
[----:B------:R-:W-:-:S02]  /*11e0*/  ISETP.GT.U32.AND P6, PT, R26, R6, PT ;  /* 0x000000061a00720c */ /* 0x000fc40003fc4070 */
[----:B------:R-:W-:Y:S02]  /*11f0*/  CS2R R50, SRZ ;  /* 0x0000000000327805 */ /* 0x000fe4000001ff00 */
[----:B------:R-:W-:Y:S01]  /*1200*/  IABS R21, R35 ;  /* 0x0000002300157213 */ /* 0x000fe20000000000 */
[----:B------:R-:W-:Y:S01]  /*1210*/  IMAD.MOV R18, RZ, RZ, -R18 ;  /* 0x000000ffff127224 */ /* 0x000fe200078e0a12 */
[----:B------:R-:W-:Y:S01]  /*1220*/  IABS R25, R37 ;  /* 0x0000002500197213 */ /* 0x000fe20000000000 */
[--C-:B------:R-:W-:Y:S01]  /*1230*/  @!P0 IMAD.IADD R7, R7, 0x1, -R26.reuse ;  /* 0x0000000107078824 */ /* 0x100fe200078e0a1a */
[----:B------:R-:W-:Y:S01]  /*1240*/  ISETP.GT.U32.AND P0, PT, R26, R16, PT ;  /* 0x000000101a00720c */ /* 0x000fe20003f04070 */
[----:B------:R-:W-:Y:S01]  /*1250*/  IMAD.HI.U32 R8, R4, R21, RZ ;  /* 0x0000001504087227 */ /* 0x000fe200078e00ff */
[----:B------:R-:W-:Y:S02]  /*1260*/  CS2R R52, SRZ ;  /* 0x0000000000347805 */ /* 0x000fe4000001ff00 */
[----:B------:R-:W-:Y:S01]  /*1270*/  CS2R R54, SRZ ;  /* 0x0000000000367805 */ /* 0x000fe2000001ff00 */
[----:B------:R-:W-:Y:S01]  /*1280*/  UMOV UR10, 0xfffffffe ;  /* 0xfffffffe000a7882 */ /* 0x000fe20000000000 */
[--C-:B------:R-:W-:Y:S01]  /*1290*/  @!P1 IMAD.IADD R5, R5, 0x1, -R26.reuse ;  /* 0x0000000105059824 */ /* 0x100fe200078e0a1a */
[----:B------:R-:W-:Y:S01]  /*12a0*/  ISETP.GT.U32.AND P1, PT, R26, R13, PT ;  /* 0x0000000d1a00720c */ /* 0x000fe20003f24070 */
[----:B------:R-:W-:Y:S01]  /*12b0*/  @!P6 IMAD.IADD R6, R6, 0x1, -R26 ;  /* 0x000000010606e824 */ /* 0x000fe200078e0a1a */
[C---:B------:R-:W-:Y:S01]  /*12c0*/  ISETP.GT.U32.AND P6, PT, R26.reuse, R15, PT ;  /* 0x0000000f1a00720c */ /* 0x040fe20003fc4070 */
[C---:B------:R-:W-:Y:S01]  /*12d0*/  IMAD R17, R26.reuse, R20, R27 ;  /* 0x000000141a117224 */ /* 0x040fe200078e021b */
[----:B------:R-:W-:Y:S01]  /*12e0*/  IABS R27, R38 ;  /* 0x00000026001b7213 */ /* 0x000fe20000000000 */
[----:B------:R-:W-:Y:S01]  /*12f0*/  IMAD R18, R26, R18, R23 ;  /* 0x000000121a127224 */ /* 0x000fe200078e0217 */
[----:B------:R-:W-:Y:S01]  /*1300*/  UMOV UR11, 0x7fffffdf ;  /* 0x7fffffdf000b7882 */ /* 0x000fe20000000000 */
[----:B------:R-:W-:Y:S01]  /*1310*/  IMAD.MOV R8, RZ, RZ, -R8 ;  /* 0x000000ffff087224 */ /* 0x000fe200078e0a08 */
[----:B------:R-:W-:Y:S01]  /*1320*/  UIADD3.64 UR10, UR4, -UR10, URZ ;  /* 0x8000000a040a7297 */ /* 0x000fe2000fffe03f */
[----:B------:R-:W-:Y:S01]  /*1330*/  @!P0 IMAD.IADD R16, R16, 0x1, -R26 ;  /* 0x0000000110108824 */ /* 0x000fe200078e0a1a */
[----:B------:R-:W-:Y:S01]  /*1340*/  ISETP.GT.U32.AND P0, PT, R26, R18, PT ;  /* 0x000000121a00720c */ /* 0x000fe20003f04070 */
[----:B------:R-:W-:Y:S01]  /*1350*/  IMAD.HI.U32 R19, R4, R25, RZ ;  /* 0x0000001904137227 */ /* 0x000fe200078e00ff */
[----:B------:R-:W-:-:S02]  /*1360*/  UIADD3.64 UR16, UR8, 0x80, URZ ;  /* 0x0000008008107897 */ /* 0x000fc4000fffe03f */
[----:B------:R-:W-:Y:S01]  /*1370*/  UIADD3.64 UR20, UR8, 0x100, URZ ;  /* 0x0000010008147897 */ /* 0x000fe2000fffe03f */
[--C-:B------:R-:W-:Y:S01]  /*1380*/  @!P1 IMAD.IADD R13, R13, 0x1, -R26.reuse ;  /* 0x000000010d0d9824 */ /* 0x100fe200078e0a1a */
[C---:B------:R-:W-:Y:S01]  /*1390*/  ISETP.GT.U32.AND P1, PT, R26.reuse, R17, PT ;  /* 0x000000111a00720c */ /* 0x040fe20003f24070 */
[----:B------:R-:W-:Y:S01]  /*13a0*/  IMAD R8, R26, R8, R21 ;  /* 0x000000081a087224 */ /* 0x000fe200078e0215 */
[----:B------:R-:W-:Y:S01]  /*13b0*/  UIADD3.64 UR24, UR8, 0x180, URZ ;  /* 0x0000018008187897 */ /* 0x000fe2000fffe03f */
[----:B------:R-:W-:Y:S01]  /*13c0*/  IMAD.HI.U32 R20, R4, R27, RZ ;  /* 0x0000001b04147227 */ /* 0x000fe200078e00ff */
[----:B------:R-:W-:Y:S02]  /*13d0*/  UIADD3.64 UR28, UR8, 0x200, URZ ;  /* 0x00000200081c7897 */ /* 0x000fe4000fffe03f */
[----:B------:R-:W-:Y:S01]  /*13e0*/  UIADD3.64 UR32, UR8, 0x280, URZ ;  /* 0x0000028008207897 */ /* 0x000fe2000fffe03f */
[----:B------:R-:W-:Y:S01]  /*13f0*/  IMAD.MOV R19, RZ, RZ, -R19 ;  /* 0x000000ffff137224 */ /* 0x000fe200078e0a13 */
[----:B------:R-:W-:Y:S01]  /*1400*/  UIADD3.64 UR36, UR8, 0x300, URZ ;  /* 0x0000030008247897 */ /* 0x000fe2000fffe03f */
[----:B------:R-:W-:Y:S01]  /*1410*/  @!P6 IMAD.IADD R15, R15, 0x1, -R26 ;  /* 0x000000010f0fe824 */ /* 0x000fe200078e0a1a */
[----:B------:R-:W-:Y:S01]  /*1420*/  ISETP.GT.U32.AND P6, PT, R26, R8, PT ;  /* 0x000000081a00720c */ /* 0x000fe20003fc4070 */
[----:B------:R-:W-:-:S02]  /*1430*/  IMAD.MOV R20, RZ, RZ, -R20 ;  /* 0x000000ffff147224 */ /* 0x000fc400078e0a14 */
[C---:B------:R-:W-:Y:S01]  /*1440*/  IMAD R19, R26.reuse, R19, R25 ;  /* 0x000000131a137224 */ /* 0x040fe200078e0219 */
[----:B------:R-:W-:Y:S01]  /*1450*/  IABS R25, R39 ;  /* 0x0000002700197213 */ /* 0x000fe20000000000 */
[C---:B------:R-:W-:Y:S01]  /*1460*/  IMAD R20, R26.reuse, R20, R27 ;  /* 0x000000141a147224 */ /* 0x040fe200078e021b */
[----:B------:R-:W-:Y:S01]  /*1470*/  IABS R27, R40 ;  /* 0x00000028001b7213 */ /* 0x000fe20000000000 */
[--C-:B------:R-:W-:Y:S01]  /*1480*/  @!P1 IMAD.IADD R17, R17, 0x1, -R26.reuse ;  /* 0x0000000111119824 */ /* 0x100fe200078e0a1a */
[----:B------:R-:W-:Y:S01]  /*1490*/  ISETP.GT.U32.AND P1, PT, R26, R19, PT ;  /* 0x000000131a00720c */ /* 0x000fe20003f24070 */
[----:B------:R-:W-:Y:S01]  /*14a0*/  @!P0 IMAD.IADD R18, R18, 0x1, -R26 ;  /* 0x0000000112128824 */ /* 0x000fe200078e0a1a */
[----:B------:R-:W-:Y:S01]  /*14b0*/  ISETP.GT.U32.AND P0, PT, R26, R13, PT ;  /* 0x0000000d1a00720c */ /* 0x000fe20003f04070 */
[----:B------:R-:W-:-:S04]  /*14c0*/  IMAD.HI.U32 R21, R4, R25, RZ ;  /* 0x0000001904157227 */ /* 0x000fc800078e00ff */
[----:B------:R-:W-:-:S04]  /*14d0*/  IMAD.HI.U32 R22, R4, R27, RZ ;  /* 0x0000001b04167227 */ /* 0x000fc800078e00ff */
[----:B------:R-:W-:-:S04]  /*14e0*/  IMAD.HI.U32 R23, R4, R29, RZ ;  /* 0x0000001d04177227 */ /* 0x000fc800078e00ff */
[----:B------:R-:W-:-:S04]  /*14f0*/  IMAD.HI.U32 R24, R4, R31, RZ ;  /* 0x0000001f04187227 */ /* 0x000fc800078e00ff */
[----:B------:R-:W-:Y:S02]  /*1500*/  IMAD.MOV R21, RZ, RZ, -R21 ;  /* 0x000000ffff157224 */ /* 0x000fe400078e0a15 */
[----:B------:R-:W-:-:S04]  /*1510*/  IMAD.HI.U32 R4, R4, R33, RZ ;  /* 0x0000002104047227 */ /* 0x000fc800078e00ff */
[----:B------:R-:W-:Y:S01]  /*1520*/  @!P6 IMAD.IADD R8, R8, 0x1, -R26 ;  /* 0x000000010808e824 */ /* 0x000fe200078e0a1a */
[C---:B------:R-:W-:Y:S01]  /*1530*/  ISETP.GT.U32.AND P6, PT, R26.reuse, R7, PT ;  /* 0x000000071a00720c */ /* 0x040fe20003fc4070 */
[C---:B------:R-:W-:Y:S02]  /*1540*/  IMAD R21, R26.reuse, R21, R25 ;  /* 0x000000151a157224 */ /* 0x040fe400078e0219 */
[----:B------:R-:W-:Y:S02]  /*1550*/  IMAD.MOV R25, RZ, RZ, -R4 ;  /* 0x000000ffff197224 */ /* 0x000fe400078e0a04 */
[----:B------:R-:W-:Y:S01]  /*1560*/  IMAD.MOV.U32 R4, RZ, RZ, R5 ;  /* 0x000000ffff047224 */ /* 0x000fe200078e0005 */
[----:B------:R-:W-:Y:S01]  /*1570*/  SHF.R.S32.HI R5, RZ, 0x1f, R14 ;  /* 0x0000001fff057819 */ /* 0x000fe2000001140e */
[--C-:B------:R-:W-:Y:S01]  /*1580*/  @!P1 IMAD.IADD R19, R19, 0x1, -R26.reuse ;  /* 0x0000000113139824 */ /* 0x100fe200078e0a1a */
[C---:B------:R-:W-:Y:S01]  /*1590*/  ISETP.GT.U32.AND P1, PT, R26.reuse, R15, PT ;  /* 0x0000000f1a00720c */ /* 0x040fe20003f24070 */
[----:B------:R-:W-:Y:S01]  /*15a0*/  @!P0 IMAD.IADD R13, R13, 0x1, -R26 ;  /* 0x000000010d0d8824 */ /* 0x000fe200078e0a1a */
[C---:B------:R-:W-:Y:S01]  /*15b0*/  ISETP.GT.U32.AND P0, PT, R26.reuse, R16, PT ;  /* 0x000000101a00720c */ /* 0x040fe20003f04070 */
[----:B------:R-:W-:Y:S01]  /*15c0*/  @!P3 IMAD.MOV R4, RZ, RZ, -R4 ;  /* 0x000000ffff04b224 */ /* 0x000fe200078e0a04 */
[C---:B------:R-:W-:Y:S01]  /*15d0*/  ISETP.GT.U32.AND P3, PT, R26.reuse, R17, PT ;  /* 0x000000111a00720c */ /* 0x040fe20003f64070 */
[----:B------:R-:W-:Y:S01]  /*15e0*/  IMAD.MOV R22, RZ, RZ, -R22 ;  /* 0x000000ffff167224 */ /* 0x000fe200078e0a16 */
[----:B------:R-:W-:Y:S01]  /*15f0*/  LEA.HI R14, R5, R14, RZ, 0x5 ;  /* 0x0000000e050e7211 */ /* 0x000fe200078f28ff */
[----:B------:R-:W-:Y:S01]  /*1600*/  IMAD.MOV R23, RZ, RZ, -R23 ;  /* 0x000000ffff177224 */ /* 0x000fe200078e0a17 */
[----:B------:R-:W0:Y:S01]  /*1610*/  LDC R5, c[0x0][0x240] ;  /* 0x00009000ff057b82 */ /* 0x000e220000000800 */
[----:B------:R-:W-:Y:S01]  /*1620*/  @!P6 IMAD.IADD R7, R7, 0x1, -R26 ;  /* 0x000000010707e824 */ /* 0x000fe200078e0a1a */
[C---:B------:R-:W-:Y:S01]  /*1630*/  ISETP.GT.U32.AND P6, PT, R26.reuse, R18, PT ;  /* 0x000000121a00720c */ /* 0x040fe20003fc4070 */
[----:B------:R-:W-:-:S02]  /*1640*/  IMAD R22, R26, R22, R27 ;  /* 0x000000161a167224 */ /* 0x000fc400078e021b */
[----:B------:R-:W-:Y:S01]  /*1650*/  @!P4 IMAD.MOV R6, RZ, RZ, -R6 ;  /* 0x000000ffff06c224 */ /* 0x000fe200078e0a06 */
[C---:B------:R-:W-:Y:S01]  /*1660*/  ISETP.GT.U32.AND P4, PT, R26.reuse, R8, PT ;  /* 0x000000081a00720c */ /* 0x040fe20003f84070 */
[C---:B------:R-:W-:Y:S02]  /*1670*/  IMAD R23, R26.reuse, R23, R29 ;  /* 0x000000171a177224 */ /* 0x040fe400078e021d */
[----:B------:R-:W-:Y:S01]  /*1680*/  @!P5 IMAD.MOV R7, RZ, RZ, -R7 ;  /* 0x000000ffff07d224 */ /* 0x000fe200078e0a07 */
[C---:B------:R-:W-:Y:S01]  /*1690*/  ISETP.GT.U32.AND P5, PT, R26.reuse, R19, PT ;  /* 0x000000131a00720c */ /* 0x040fe20003fa4070 */
[----:B------:R-:W-:Y:S01]  /*16a0*/  @!P2 IMAD.MOV R13, RZ, RZ, -R13 ;  /* 0x000000ffff0da224 */ /* 0x000fe200078e0a0d */
[C---:B------:R-:W-:Y:S01]  /*16b0*/  ISETP.GT.U32.AND P2, PT, R26.reuse, R20, PT ;  /* 0x000000141a00720c */ /* 0x040fe20003f44070 */
[--C-:B------:R-:W-:Y:S01]  /*16c0*/  @!P1 IMAD.IADD R15, R15, 0x1, -R26.reuse ;  /* 0x000000010f0f9824 */ /* 0x100fe200078e0a1a */
[----:B------:R-:W-:Y:S01]  /*16d0*/  ISETP.GT.U32.AND P1, PT, R26, R21, PT ;  /* 0x000000151a00720c */ /* 0x000fe20003f24070 */
[--C-:B------:R-:W-:Y:S01]  /*16e0*/  @!P0 IMAD.IADD R16, R16, 0x1, -R26.reuse ;  /* 0x0000000110108824 */ /* 0x100fe200078e0a1a */
[C---:B------:R-:W-:Y:S01]  /*16f0*/  ISETP.GT.U32.AND P0, PT, R26.reuse, R22, PT ;  /* 0x000000161a00720c */ /* 0x040fe20003f04070 */
[----:B------:R-:W-:Y:S01]  /*1700*/  @!P3 IMAD.IADD R17, R17, 0x1, -R26 ;  /* 0x000000011111b824 */ /* 0x000fe200078e0a1a */
[----:B------:R-:W-:Y:S01]  /*1710*/  ISETP.GT.U32.AND P3, PT, R26, R23, PT ;  /* 0x000000171a00720c */ /* 0x000fe20003f64070 */
[----:B------:R-:W-:-:S02]  /*1720*/  IMAD.MOV R24, RZ, RZ, -R24 ;  /* 0x000000ffff187224 */ /* 0x000fc400078e0a18 */
[C---:B------:R-:W-:Y:S02]  /*1730*/  IMAD R25, R26.reuse, R25, R33 ;  /* 0x000000191a197224 */ /* 0x040fe400078e0221 */
[----:B------:R-:W-:Y:S02]  /*1740*/  IMAD R24, R26, R24, R31 ;  /* 0x000000181a187224 */ /* 0x000fe400078e021f */
[--C-:B------:R-:W-:Y:S02]  /*1750*/  @!P4 IMAD.IADD R8, R8, 0x1, -R26.reuse ;  /* 0x000000010808c824 */ /* 0x100fe400078e0a1a */
[--C-:B------:R-:W-:Y:S01]  /*1760*/  @!P5 IMAD.IADD R19, R19, 0x1, -R26.reuse ;  /* 0x000000011313d824 */ /* 0x100fe200078e0a1a */
[----:B------:R-:W-:Y:S01]  /*1770*/  ISETP.GT.U32.AND P4, PT, R26, R24, PT ;  /* 0x000000181a00720c */ /* 0x000fe20003f84070 */
[--C-:B------:R-:W-:Y:S01]  /*1780*/  @!P6 IMAD.IADD R18, R18, 0x1, -R26.reuse ;  /* 0x000000011212e824 */ /* 0x100fe200078e0a1a */
[----:B------:R-:W-:Y:S01]  /*1790*/  ISETP.GT.U32.AND P5, PT, R26, R25, PT ;  /* 0x000000191a00720c */ /* 0x000fe20003fa4070 */
[--C-:B------:R-:W-:Y:S01]  /*17a0*/  @!P2 IMAD.IADD R20, R20, 0x1, -R26.reuse ;  /* 0x000000011414a824 */ /* 0x100fe200078e0a1a */
[----:B------:R-:W-:Y:S01]  /*17b0*/  ISETP.GE.AND P6, PT, R30, RZ, PT ;  /* 0x000000ff1e00720c */ /* 0x000fe20003fc6270 */
[--C-:B------:R-:W-:Y:S01]  /*17c0*/  @!P1 IMAD.IADD R21, R21, 0x1, -R26.reuse ;  /* 0x0000000115159824 */ /* 0x100fe200078e0a1a */
[----:B------:R-:W-:Y:S01]  /*17d0*/  ISETP.GE.AND P2, PT, R32, RZ, PT ;  /* 0x000000ff2000720c */ /* 0x000fe20003f46270 */
[--C-:B------:R-:W-:Y:S01]  /*17e0*/  @!P0 IMAD.IADD R22, R22, 0x1, -R26.reuse ;  /* 0x0000000116168824 */ /* 0x100fe200078e0a1a */
[----:B------:R-:W-:Y:S01]  /*17f0*/  ISETP.GE.AND P1, PT, R34, RZ, PT ;  /* 0x000000ff2200720c */ /* 0x000fe20003f26270 */
[--C-:B------:R-:W-:Y:S01]  /*1800*/  @!P3 IMAD.IADD R23, R23, 0x1, -R26.reuse ;  /* 0x000000011717b824 */ /* 0x100fe200078e0a1a */
[----:B------:R-:W-:Y:S01]  /*1810*/  ISETP.GE.AND P0, PT, R35, RZ, PT ;  /* 0x000000ff2300720c */ /* 0x000fe20003f06270 */
[----:B------:R-:W-:Y:S01]  /*1820*/  IMAD R10, R10, UR6, RZ ;  /* 0x000000060a0a7c24 */ /* 0x000fe2000f8e02ff */
[----:B------:R-:W-:Y:S01]  /*1830*/  ISETP.GE.AND P3, PT, R36, RZ, PT ;  /* 0x000000ff2400720c */ /* 0x000fe20003f66270 */
[--C-:B------:R-:W-:Y:S01]  /*1840*/  @!P4 IMAD.IADD R24, R24, 0x1, -R26.reuse ;  /* 0x000000011818c824 */ /* 0x100fe200078e0a1a */
[----:B------:R-:W-:Y:S01]  /*1850*/  ISETP.GE.AND P4, PT, R37, RZ, PT ;  /* 0x000000ff2500720c */ /* 0x000fe20003f86270 */
[----:B------:R-:W-:Y:S01]  /*1860*/  @!P5 IMAD.IADD R25, R25, 0x1, -R26 ;  /* 0x000000011919d824 */ /* 0x000fe200078e0a1a */
[C---:B------:R-:W-:Y:S01]  /*1870*/  ISETP.GT.U32.AND P5, PT, R26.reuse, R20, PT ;  /* 0x000000141a00720c */ /* 0x040fe20003fa4070 */
[----:B------:R-:W-:Y:S01]  /*1880*/  @!P6 IMAD.MOV R15, RZ, RZ, -R15 ;  /* 0x000000ffff0fe224 */ /* 0x000fe200078e0a0f */
        /* <DEDUP_REMOVED lines=8> */
[----:B------:R-:W-:Y:S01]  /*1910*/  ISETP.GT.U32.AND P3, PT, R26, R25, PT ;  /* 0x000000191a00720c */ /* 0x000fe20003f64070 */
[----:B------:R-:W-:Y:S01]  /*1920*/  @!P4 IMAD.MOV R19, RZ, RZ, -R19 ;  /* 0x000000ffff13c224 */ /* 0x000fe200078e0a13 */
[----:B------:R-:W-:Y:S01]  /*1930*/  ISETP.GE.AND P4, PT, R28, RZ, PT ;  /* 0x000000ff1c00720c */ /* 0x000fe20003f86270 */
        /* <DEDUP_REMOVED lines=10> */
[----:B------:R-:W-:Y:S01]  /*19e0*/  @!P3 IMAD.IADD R25, R25, 0x1, -R26 ;  /* 0x000000011919b824 */ /* 0x000fe200078e0a1a */
[----:B------:R-:W-:Y:S01]  /*19f0*/  ISETP.NE.AND P3, PT, R9, RZ, PT ;  /* 0x000000ff0900720c */ /* 0x000fe20003f65270 */
[----:B------:R-:W1:Y:S01]  /*1a00*/  LDC.64 R26, c[0x0][0x218] ;  /* 0x00008600ff1a7b82 */ /* 0x000e620000000a00 */
[----:B------:R-:W-:Y:S01]  /*1a10*/  LOP3.LUT R9, RZ, R9, RZ, 0x33, !PT ;  /* 0x00000009ff097212 */ /* 0x000fe200078e33ff */
[----:B------:R-:W-:Y:S01]  /*1a20*/  @!P5 IMAD.MOV R20, RZ, RZ, -R20 ;  /* 0x000000ffff14d224 */ /* 0x000fe200078e0a14 */
[----:B------:R-:W-:Y:S01]  /*1a30*/  CS2R R28, SRZ ;  /* 0x00000000001c7805 */ /* 0x000fe2000001ff00 */
[----:B------:R-:W-:Y:S01]  /*1a40*/  @!P6 IMAD.MOV R24, RZ, RZ, -R24 ;  /* 0x000000ffff18e224 */ /* 0x000fe200078e0a18 */
[C---:B------:R-:W-:Y:S01]  /*1a50*/  SEL R4, R9.reuse, R4, !P3 ;  /* 0x0000000409047207 */ /* 0x040fe20005800000 */
        /* <DEDUP_REMOVED lines=8> */
[-C--:B0-----:R-:W-:Y:S01]  /*1ae0*/  IMAD R4, R4, R5.reuse, RZ ;  /* 0x0000000504047224 */ /* 0x081fe200078e02ff */
[C---:B------:R-:W-:Y:S01]  /*1af0*/  SEL R16, R9.reuse, R16, !P3 ;  /* 0x0000001009107207 */ /* 0x040fe20005800000 */
[----:B------:R-:W-:Y:S01]  /*1b00*/  IMAD R6, R6, R5, RZ ;  /* 0x0000000506067224 */ /* 0x000fe200078e02ff */
[----:B------:R-:W-:Y:S01]  /*1b10*/  SEL R17, R9, R17, !P3 ;  /* 0x0000001109117207 */ /* 0x000fe20005800000 */
[-C--:B------:R-:W-:Y:S01]  /*1b20*/  IMAD R7, R7, R5.reuse, RZ ;  /* 0x0000000507077224 */ /* 0x080fe200078e02ff */
[----:B------:R-:W-:Y:S01]  /*1b30*/  SEL R8, R9, R8, !P3 ;  /* 0x0000000809087207 */ /* 0x000fe20005800000 */
[-C--:B------:R-:W-:Y:S01]  /*1b40*/  IMAD R13, R13, R5.reuse, RZ ;  /* 0x000000050d0d7224 */ /* 0x080fe200078e02ff */
[----:B------:R-:W-:Y:S01]  /*1b50*/  SEL R18, R9, R18, !P3 ;  /* 0x0000001209127207 */ /* 0x000fe20005800000 */
[----:B------:R-:W-:Y:S01]  /*1b60*/  IMAD R15, R15, R5, RZ ;  /* 0x000000050f0f7224 */ /* 0x000fe200078e02ff */
[C---:B------:R-:W-:Y:S01]  /*1b70*/  SEL R19, R9.reuse, R19, !P3 ;  /* 0x0000001309137207 */ /* 0x040fe20005800000 */
[-C--:B------:R-:W-:Y:S01]  /*1b80*/  IMAD R16, R16, R5.reuse, RZ ;  /* 0x0000000510107224 */ /* 0x080fe200078e02ff */
[----:B------:R-:W-:Y:S01]  /*1b90*/  SEL R20, R9, R20, !P3 ;  /* 0x0000001409147207 */ /* 0x000fe20005800000 */
[----:B------:R-:W-:Y:S01]  /*1ba0*/  IMAD R17, R17, R5, RZ ;  /* 0x0000000511117224 */ /* 0x000fe200078e02ff */
[C---:B------:R-:W-:Y:S01]  /*1bb0*/  SEL R21, R9.reuse, R21, !P3 ;  /* 0x0000001509157207 */ /* 0x040fe20005800000 */
[-C--:B------:R-:W-:Y:S01]  /*1bc0*/  IMAD R8, R8, R5.reuse, RZ ;  /* 0x0000000508087224 */ /* 0x080fe200078e02ff */
[C---:B------:R-:W-:Y:S01]  /*1bd0*/  SEL R22, R9.reuse, R22, !P3 ;  /* 0x0000001609167207 */ /* 0x040fe20005800000 */
[----:B------:R-:W-:Y:S01]  /*1be0*/  IMAD R18, R18, R5, RZ ;  /* 0x0000000512127224 */ /* 0x000fe200078e02ff */
[----:B------:R-:W-:Y:S01]  /*1bf0*/  SEL R23, R9, R23, !P3 ;  /* 0x0000001709177207 */ /* 0x000fe20005800000 */
[-C--:B------:R-:W-:Y:S01]  /*1c00*/  IMAD R19, R19, R5.reuse, RZ ;  /* 0x0000000513137224 */ /* 0x080fe200078e02ff */
[C---:B------:R-:W-:Y:S01]  /*1c10*/  SEL R24, R9.reuse, R24, !P3 ;  /* 0x0000001809187207 */ /* 0x040fe20005800000 */
[----:B------:R-:W-:Y:S01]  /*1c20*/  IMAD R20, R20, R5, RZ ;  /* 0x0000000514147224 */ /* 0x000fe200078e02ff */
[----:B------:R-:W-:Y:S01]  /*1c30*/  SEL R9, R9, R25, !P3 ;  /* 0x0000001909097207 */ /* 0x000fe20005800000 */
[-C--:B------:R-:W-:Y:S01]  /*1c40*/  IMAD R21, R21, R5.reuse, RZ ;  /* 0x0000000515157224 */ /* 0x080fe200078e02ff */
[-C--:B-1----:R-:W-:Y:S01]  /*1c50*/  LEA R153, P1, R6, R26.reuse, 0x1 ;  /* 0x0000001a06997211 */ /* 0x082fe200078208ff */
[-C--:B------:R-:W-:Y:S01]  /*1c60*/  IMAD R22, R22, R5.reuse, RZ ;  /* 0x0000000516167224 */ /* 0x080fe200078e02ff */
[-C--:B------:R-:W-:Y:S01]  /*1c70*/  LEA R152, P0, R7, R26.reuse, 0x1 ;  /* 0x0000001a07987211 */ /* 0x080fe200078008ff */
[-C--:B------:R-:W-:Y:S01]  /*1c80*/  IMAD R23, R23, R5.reuse, RZ ;  /* 0x0000000517177224 */ /* 0x080fe200078e02ff */
[----:B------:R-:W-:Y:S01]  /*1c90*/  CS2R R30, SRZ ;  /* 0x00000000001e7805 */ /* 0x000fe2000001ff00 */
[-C--:B------:R-:W-:Y:S01]  /*1ca0*/  IMAD R24, R24, R5.reuse, RZ ;  /* 0x0000000518187224 */ /* 0x080fe200078e02ff */
[----:B------:R-:W-:Y:S01]  /*1cb0*/  CS2R R32, SRZ ;  /* 0x0000000000207805 */ /* 0x000fe2000001ff00 */
[----:B------:R-:W-:Y:S01]  /*1cc0*/  IMAD R9, R9, R5, RZ ;  /* 0x0000000509097224 */ /* 0x000fe200078e02ff */
[-C--:B------:R-:W-:Y:S01]  /*1cd0*/  LEA R5, P2, R4, R26.reuse, 0x1 ;  /* 0x0000001a04057211 */ /* 0x080fe200078408ff */
[----:B------:R-:W-:Y:S01]  /*1ce0*/  IMAD R11, R11, UR6, RZ ;  /* 0x000000060b0b7c24 */ /* 0x000fe2000f8e02ff */
[----:B------:R-:W-:Y:S01]  /*1cf0*/  CS2R R34, SRZ ;  /* 0x0000000000227805 */ /* 0x000fe2000001ff00 */
[----:B------:R-:W-:Y:S01]  /*1d00*/  IMAD R175, R188, 0x1d, RZ ;  /* 0x0000001dbcaf7824 */ /* 0x000fe200078e02ff */
[----:B------:R-:W-:Y:S01]  /*1d10*/  LEA.HI.X.SX32 R4, R4, R27, 0x1, P2 ;  /* 0x0000001b04047211 */ /* 0x000fe200010f0eff */
[----:B------:R0:W-:Y:S01]  /*1d20*/  STL [R1+0x140], R5 ;  /* 0x0001400501007387 */ /* 0x0001e20000100800 */
[C---:B------:R-:W-:Y:S01]  /*1d30*/  IMAD R185, R188.reuse, 0x1c, RZ ;  /* 0x0000001cbcb97824 */ /* 0x040fe200078e02ff */
[----:B------:R-:W-:Y:S01]  /*1d40*/  CS2R R36, SRZ ;  /* 0x0000000000247805 */ /* 0x000fe2000001ff00 */
[C---:B------:R-:W-:Y:S01]  /*1d50*/  IMAD R245, R188.reuse, 0x1b, RZ ;  /* 0x0000001bbcf57824 */ /* 0x040fe200078e02ff */
[----:B------:R1:W-:Y:S01]  /*1d60*/  STL [R1+0x138], R153 ;  /* 0x0001389901007387 */ /* 0x0003e20000100800 */
[C---:B------:R-:W-:Y:S01]  /*1d70*/  IMAD R241, R188.reuse, 0x1a, RZ ;  /* 0x0000001abcf17824 */ /* 0x040fe200078e02ff */
[----:B------:R-:W-:Y:S01]  /*1d80*/  CS2R R38, SRZ ;  /* 0x0000000000267805 */ /* 0x000fe2000001ff00 */
[C---:B------:R-:W-:Y:S01]  /*1d90*/  IMAD R237, R188.reuse, 0x19, RZ ;  /* 0x00000019bced7824 */ /* 0x040fe200078e02ff */
[----:B------:R2:W-:Y:S01]  /*1da0*/  STL [R1+0x130], R152 ;  /* 0x0001309801007387 */ /* 0x0005e20000100800 */
[C---:B------:R-:W-:Y:S01]  /*1db0*/  IMAD R233, R188.reuse, 0x18, RZ ;  /* 0x00000018bce97824 */ /* 0x040fe200078e02ff */
[-C--:B0-----:R-:W-:Y:S01]  /*1dc0*/  LEA R5, P4, R13, R26.reuse, 0x1 ;  /* 0x0000001a0d057211 */ /* 0x081fe200078808ff */
[C---:B------:R-:W-:Y:S01]  /*1dd0*/  IMAD R229, R188.reuse, 0x17, RZ ;  /* 0x00000017bce57824 */ /* 0x040fe200078e02ff */
[----:B------:R-:W-:Y:S01]  /*1de0*/  CS2R R40, SRZ ;  /* 0x0000000000287805 */ /* 0x000fe2000001ff00 */
[C---:B------:R-:W-:Y:S01]  /*1df0*/  IMAD R225, R188.reuse, 0x16, RZ ;  /* 0x00000016bce17824 */ /* 0x040fe200078e02ff */
[----:B-1----:R-:W-:Y:S01]  /*1e00*/  LEA R153, P6, R15, R26, 0x1 ;  /* 0x0000001a0f997211 */ /* 0x002fe200078c08ff */
[----:B------:R0:W-:Y:S01]  /*1e10*/  STL [R1+0x128], R5 ;  /* 0x0001280501007387 */ /* 0x0001e20000100800 */
[----:B------:R-:W-:Y:S01]  /*1e20*/  IMAD R220, R188, 0x9, RZ ;  /* 0x00000009bcdc7824 */ /* 0x000fe200078e02ff */
[----:B------:R-:W-:-:S02]  /*1e30*/  CS2R R42, SRZ ;  /* 0x00000000002a7805 */ /* 0x000fc4000001ff00 */
[-C--:B--2---:R-:W-:Y:S01]  /*1e40*/  LEA R152, P5, R16, R26.reuse, 0x1 ;  /* 0x0000001a10987211 */ /* 0x084fe200078a08ff */
[----:B------:R1:W-:Y:S01]  /*1e50*/  STL [R1+0x120], R153 ;  /* 0x0001209901007387 */ /* 0x0003e20000100800 */
[C---:B------:R-:W-:Y:S01]  /*1e60*/  IMAD.SHL.U32 R216, R188.reuse, 0x8, RZ ;  /* 0x00000008bcd87824 */ /* 0x040fe200078e00ff */
[----:B------:R-:W-:Y:S01]  /*1e70*/  UMOV UR6, UR4 ;  /* 0x0000000400067c82 */ /* 0x000fe20008000000 */
[C---:B------:R-:W-:Y:S01]  /*1e80*/  IMAD R212, R188.reuse, 0x7, RZ ;  /* 0x00000007bcd47824 */ /* 0x040fe200078e02ff */
[----:B------:R2:W-:Y:S01]  /*1e90*/  STL [R1+0x118], R152 ;  /* 0x0001189801007387 */ /* 0x0005e20000100800 */
[C---:B------:R-:W-:Y:S01]  /*1ea0*/  IMAD R208, R188.reuse, 0x6, RZ ;  /* 0x00000006bcd07824 */ /* 0x040fe200078e02ff */
[----:B0-----:R-:W-:Y:S01]  /*1eb0*/  LEA R5, P3, R17, R26, 0x1 ;  /* 0x0000001a11057211 */ /* 0x001fe200078608ff */
[C---:B------:R-:W-:Y:S02]  /*1ec0*/  IMAD R204, R188.reuse, 0x5, RZ ;  /* 0x00000005bccc7824 */ /* 0x040fe400078e02ff */
[----:B------:R-:W-:-:S02]  /*1ed0*/  IMAD.SHL.U32 R200, R188, 0x4, RZ ;  /* 0x00000004bcc87824 */ /* 0x000fc400078e00ff */
[----:B------:R0:W-:Y:S01]  /*1ee0*/  STL [R1+0x80], R5 ;  /* 0x0000800501007387 */ /* 0x0001e20000100800 */
[----:B-1----:R-:W-:Y:S01]  /*1ef0*/  IMAD R153, R188, 0x13, RZ ;  /* 0x00000013bc997824 */ /* 0x002fe200078e02ff */
[-C--:B--2---:R-:W-:Y:S02]  /*1f00*/  LEA R152, P2, R8, R26.reuse, 0x1 ;  /* 0x0000001a08987211 */ /* 0x084fe400078408ff */
[----:B------:R1:W-:Y:S01]  /*1f10*/  STL [R1+0x13c], R4 ;  /* 0x00013c0401007387 */ /* 0x0003e20000100800 */
[C---:B------:R-:W-:Y:S02]  /*1f20*/  IMAD R196, R188.reuse, 0x3, RZ ;  /* 0x00000003bcc47824 */ /* 0x040fe400078e02ff */
[----:B------:R-:W-:Y:S01]  /*1f30*/  IMAD.SHL.U32 R193, R188, 0x2, RZ ;  /* 0x00000002bcc17824 */ /* 0x000fe200078e00ff */
[----:B------:R-:W-:Y:S01]  /*1f40*/  STL [R1+0x78], R152 ;  /* 0x0000789801007387 */ /* 0x000fe20000100800 */
[-C--:B0-----:R-:W-:Y:S02]  /*1f50*/  LEA.HI.X.SX32 R5, R6, R27.reuse, 0x1, P1 ;  /* 0x0000001b06057211 */ /* 0x081fe400008f0eff */
[----:B------:R-:W-:Y:S01]  /*1f60*/  LEA.HI.X.SX32 R6, R7, R27, 0x1, P0 ;  /* 0x0000001b07067211 */ /* 0x000fe200000f0eff */
[----:B------:R-:W-:Y:S01]  /*1f70*/  IMAD R7, R188, 0xb, RZ ;  /* 0x0000000bbc077824 */ /* 0x000fe200078e02ff */
[-C--:B-1----:R-:W-:Y:S01]  /*1f80*/  LEA R4, P1, R18, R26.reuse, 0x1 ;  /* 0x0000001a12047211 */ /* 0x082fe200078208ff */
[----:B------:R0:W-:Y:S04]  /*1f90*/  STL [R1+0x134], R5 ;  /* 0x0001340501007387 */ /* 0x0001e80000100800 */
[----:B------:R1:W-:Y:S04]  /*1fa0*/  STL [R1+0x70], R4 ;  /* 0x0000700401007387 */ /* 0x0003e80000100800 */
[----:B------:R2:W-:Y:S01]  /*1fb0*/  STL [R1+0x12c], R6 ;  /* 0x00012c0601007387 */ /* 0x0005e20000100800 */
[----:B0-----:R-:W-:-:S02]  /*1fc0*/  LEA R5, P0, R19, R26, 0x1 ;  /* 0x0000001a13057211 */ /* 0x001fc400078008ff */
[----:B-1----:R-:W-:-:S03]  /*1fd0*/  LEA.HI.X.SX32 R4, R13, R27, 0x1, P4 ;  /* 0x0000001b0d047211 */ /* 0x002fc600020f0eff */
[----:B------:R0:W-:Y:S01]  /*1fe0*/  STL [R1+0x68], R5 ;  /* 0x0000680501007387 */ /* 0x0001e20000100800 */
[-C--:B------:R-:W-:Y:S01]  /*1ff0*/  LEA R169, P4, R20, R26.reuse, 0x1 ;  /* 0x0000001a14a97211 */ /* 0x080fe200078808ff */
[----:B------:R-:W-:Y:S01]  /*2000*/  IMAD.SHL.U32 R13, R188, 0x10, RZ ;  /* 0x00000010bc0d7824 */ /* 0x000fe200078e00ff */
[----:B--2---:R-:W1:Y:S01]  /*2010*/  LDC R6, c[0x0][0x23c] ;  /* 0x00008f00ff067b82 */ /* 0x004e620000000800 */
[----:B------:R2:W-:Y:S01]  /*2020*/  STL [R1+0x124], R4 ;  /* 0x0001240401007387 */ /* 0x0005e20000100800 */
[-C--:B------:R-:W-:Y:S02]  /*2030*/  LEA.HI.X.SX32 R172, R20, R27.reuse, 0x1, P4 ;  /* 0x0000001b14ac7211 */ /* 0x080fe400020f0eff */
[-C--:B0-----:R-:W-:Y:S01]  /*2040*/  LEA.HI.X.SX32 R5, R15, R27.reuse, 0x1, P6 ;  /* 0x0000001b0f057211 */ /* 0x081fe200030f0eff */
[----:B------:R-:W-:Y:S01]  /*2050*/  IMAD R15, R188, 0x11, RZ ;  /* 0x00000011bc0f7824 */ /* 0x000fe200078e02ff */
[CC--:B------:R-:W-:Y:S02]  /*2060*/  LEA R168, P6, R21.reuse, R26.reuse, 0x1 ;  /* 0x0000001a15a87211 */ /* 0x0c0fe400078c08ff */
[-C--:B--2---:R-:W-:Y:S01]  /*2070*/  LEA.HI.X.SX32 R4, R16, R27.reuse, 0x1, P5 ;  /* 0x0000001b10047211 */ /* 0x084fe200028f0eff */
[----:B------:R0:W-:Y:S01]  /*2080*/  STL [R1+0x11c], R5 ;  /* 0x00011c0501007387 */ /* 0x0001e20000100800 */
[-C--:B------:R-:W-:Y:S01]  /*2090*/  LEA.HI.X.SX32 R161, R21, R27.reuse, 0x1, P6 ;  /* 0x0000001b15a17211 */ /* 0x080fe200030f0eff */
[----:B------:R-:W-:Y:S01]  /*20a0*/  IMAD.WIDE R20, R11, 0x2, RZ ;  /* 0x000000020b147825 */ /* 0x000fe200078e02ff */
[C---:B------:R-:W-:Y:S01]  /*20b0*/  LEA R160, P5, R22.reuse, R26, 0x1 ;  /* 0x0000001a16a07211 */ /* 0x040fe200078a08ff */
[----:B------:R2:W-:Y:S03]  /*20c0*/  STL [R1+0x114], R4 ;  /* 0x0001140401007387 */ /* 0x0005e60000100800 */
[-C--:B------:R-:W-:Y:S01]  /*20d0*/  LEA.HI.X.SX32 R176, R22, R27.reuse, 0x1, P5 ;  /* 0x0000001b16b07211 */ /* 0x080fe200028f0eff */
[----:B------:R-:W-:Y:S01]  /*20e0*/  IMAD.WIDE R186, R171, 0x2, R20 ;  /* 0x00000002abba7825 */ /* 0x000fe200078e0214 */
[----:B0-----:R-:W-:-:S03]  /*20f0*/  LEA.HI.X.SX32 R5, R17, R27, 0x1, P3 ;  /* 0x0000001b11057211 */ /* 0x001fc600018f0eff */
[----:B------:R-:W-:Y:S01]  /*2100*/  IMAD.WIDE R16, R10, 0x2, RZ ;  /* 0x000000020a107825 */ /* 0x000fe200078e02ff */
[----:B------:R-:W-:Y:S02]  /*2110*/  SHF.R.S32.HI R10, RZ, 0x5, R14 ;  /* 0x00000005ff0a7819 */ /* 0x000fe4000001140e */
[-C--:B--2---:R-:W-:Y:S01]  /*2120*/  LEA.HI.X.SX32 R4, R8, R27.reuse, 0x1, P2 ;  /* 0x0000001b08047211 */ /* 0x084fe200010f0eff */
[----:B------:R0:W-:Y:S01]  /*2130*/  STL [R1+0x7c], R5 ;  /* 0x00007c0501007387 */ /* 0x0001e20000100800 */
[----:B------:R-:W-:Y:S01]  /*2140*/  IMAD R8, R188, 0xd, RZ ;  /* 0x0000000dbc087824 */ /* 0x000fe200078e02ff */
[-C--:B------:R-:W-:Y:S01]  /*2150*/  LEA R157, P3, R23, R26.reuse, 0x1 ;  /* 0x0000001a179d7211 */ /* 0x080fe200078608ff */
[--C-:B------:R-:W-:Y:S01]  /*2160*/  IMAD.WIDE R190, R171, 0x2, R16.reuse ;  /* 0x00000002abbe7825 */ /* 0x100fe200078e0210 */
[----:B------:R2:W-:Y:S01]  /*2170*/  STL [R1+0x74], R4 ;  /* 0x0000740401007387 */ /* 0x0005e20000100800 */
[----:B------:R-:W-:Y:S02]  /*2180*/  LEA R155, P2, R24, R26, 0x1 ;  /* 0x0000001a189b7211 */ /* 0x000fe400078408ff */
[----:B------:R-:W-:Y:S01]  /*2190*/  IMAD.WIDE R194, R165, 0x2, R16 ;  /* 0x00000002a5c27825 */ /* 0x000fe200078e0210 */
[----:B------:R-:W-:-:S02]  /*21a0*/  LEA.HI.X.SX32 R180, R23, R27, 0x1, P3 ;  /* 0x0000001b17b47211 */ /* 0x000fc400018f0eff */
[-C--:B0-----:R-:W-:Y:S01]  /*21b0*/  LEA.HI.X.SX32 R5, R18, R27.reuse, 0x1, P1 ;  /* 0x0000001b12057211 */ /* 0x081fe200008f0eff */
[--C-:B------:R-:W-:Y:S01]  /*21c0*/  IMAD.WIDE R22, R159, 0x2, R16.reuse ;  /* 0x000000029f167825 */ /* 0x100fe200078e0210 */
[----:B------:R-:W-:Y:S02]  /*21d0*/  LEA R154, P1, R9, R26, 0x1 ;  /* 0x0000001a099a7211 */ /* 0x000fe400078208ff */
[-C--:B--2---:R-:W-:Y:S01]  /*21e0*/  LEA.HI.X.SX32 R4, R19, R27.reuse, 0x1, P0 ;  /* 0x0000001b13047211 */ /* 0x084fe200000f0eff */
[----:B------:R0:W-:Y:S01]  /*21f0*/  STL [R1+0x6c], R5 ;  /* 0x00006c0501007387 */ /* 0x0001e20000100800 */
[C---:B------:R-:W-:Y:S01]  /*2200*/  IMAD R19, R188.reuse, 0x12, RZ ;  /* 0x00000012bc137824 */ /* 0x040fe200078e02ff */
[-C--:B------:R-:W-:Y:S01]  /*2210*/  LEA.HI.X.SX32 R170, R9, R27.reuse, 0x1, P1 ;  /* 0x0000001b09aa7211 */ /* 0x080fe200008f0eff */
[----:B------:R-:W-:Y:S01]  /*2220*/  IMAD R9, R188, 0xe, RZ ;  /* 0x0000000ebc097824 */ /* 0x000fe200078e02ff */
[----:B------:R-:W-:Y:S01]  /*2230*/  STL [R1+0x64], R4 ;  /* 0x0000640401007387 */ /* 0x000fe20000100800 */
[----:B------:R-:W-:Y:S01]  /*2240*/  LEA.HI.X.SX32 R164, R24, R27, 0x1, P2 ;  /* 0x0000001b18a47211 */ /* 0x000fe200010f0eff */
[----:B------:R-:W-:Y:S01]  /*2250*/  IMAD.WIDE R162, R179, 0x2, R16 ;  /* 0x00000002b3a27825 */ /* 0x000fe200078e0210 */
[----:B------:R-:W-:Y:S01]  /*2260*/  CS2R R24, SRZ ;  /* 0x0000000000187805 */ /* 0x000fe2000001ff00 */
[----:B------:R-:W-:Y:S01]  /*2270*/  STL [R1+0x110], R10 ;  /* 0x0001100a01007387 */ /* 0x000fe20000100800 */
[----:B------:R-:W-:-:S02]  /*2280*/  CS2R R26, SRZ ;  /* 0x00000000001a7805 */ /* 0x000fc4000001ff00 */
[----:B0-----:R-:W-:Y:S01]  /*2290*/  LOP3.LUT R5, R12, 0x1f, RZ, 0xc0, !PT ;  /* 0x0000001f0c057812 */ /* 0x001fe200078ec0ff */
[----:B------:R-:W-:Y:S01]  /*22a0*/  IMAD R12, R188, 0xf, RZ ;  /* 0x0000000fbc0c7824 */ /* 0x000fe200078e02ff */
[----:B------:R0:W-:Y:S01]  /*22b0*/  STL.64 [R1+0xd8], R190 ;  /* 0x0000d8be01007387 */ /* 0x0001e20000100a00 */
[----:B------:R-:W-:-:S03]  /*22c0*/  IMAD.WIDE R166, R175, 0x2, R16 ;  /* 0x00000002afa67825 */ /* 0x000fc600078e0210 */
[----:B------:R2:W-:Y:S01]  /*22d0*/  STL.64 [R1+0xd0], R186 ;  /* 0x0000d0ba01007387 */ /* 0x0005e20000100a00 */
[----:B-1----:R-:W-:Y:S02]  /*22e0*/  IMAD R5, R5, R6, RZ ;  /* 0x0000000605057224 */ /* 0x002fe400078e02ff */
[----:B------:R-:W-:Y:S01]  /*22f0*/  IMAD R6, R188, 0xc, RZ ;  /* 0x0000000cbc067824 */ /* 0x000fe200078e02ff */
[----:B------:R-:W-:Y:S01]  /*2300*/  STL.64 [R1+0xc8], R194 ;  /* 0x0000c8c201007387 */ /* 0x000fe20000100a00 */
[----:B------:R-:W-:-:S04]  /*2310*/  IMAD.WIDE R182, R185, 0x2, R16 ;  /* 0x00000002b9b67825 */ /* 0x000fc800078e0210 */
[----:B0-----:R-:W-:-:S04]  /*2320*/  IMAD.WIDE R190, R165, 0x2, R20 ;  /* 0x00000002a5be7825 */ /* 0x001fc800078e0214 */
[C---:B--2---:R-:W-:Y:S01]  /*2330*/  IMAD.WIDE R186, R153.reuse, 0x2, R16 ;  /* 0x0000000299ba7825 */ /* 0x044fe200078e0210 */
[----:B------:R0:W-:Y:S03]  /*2340*/  STL.64 [R1+0xc0], R190 ;  /* 0x0000c0be01007387 */ /* 0x0001e60000100a00 */
[----:B------:R-:W-:Y:S01]  /*2350*/  IMAD.WIDE R152, R153, 0x2, R20 ;  /* 0x0000000299987825 */ /* 0x000fe200078e0214 */
[----:B------:R1:W-:Y:S03]  /*2360*/  STL.64 [R1+0xb8], R186 ;  /* 0x0000b8ba01007387 */ /* 0x0003e60000100a00 */
[--C-:B------:R-:W-:Y:S01]  /*2370*/  IMAD.WIDE R10, R245, 0x2, R16.reuse ;  /* 0x00000002f50a7825 */ /* 0x100fe200078e0210 */
[----:B------:R2:W-:Y:S03]  /*2380*/  STL.64 [R1+0xb0], R152 ;  /* 0x0000b09801007387 */ /* 0x0005e60000100a00 */
[----:B------:R-:W-:-:S04]  /*2390*/  IMAD.WIDE R242, R241, 0x2, R16 ;  /* 0x00000002f1f27825 */ /* 0x000fc800078e0210 */
[----:B0-----:R-:W-:-:S04]  /*23a0*/  IMAD.WIDE R190, R19, 0x2, R16 ;  /* 0x0000000213be7825 */ /* 0x001fc800078e0210 */
[----:B-1----:R-:W-:Y:S01]  /*23b0*/  IMAD.WIDE R186, R19, 0x2, R20 ;  /* 0x0000000213ba7825 */ /* 0x002fe200078e0214 */
[----:B------:R-:W-:Y:S03]  /*23c0*/  STL.64 [R1+0xa8], R190 ;  /* 0x0000a8be01007387 */ /* 0x000fe60000100a00 */
[C---:B--2---:R-:W-:Y:S01]  /*23d0*/  IMAD.WIDE R152, R15.reuse, 0x2, R16 ;  /* 0x000000020f987825 */ /* 0x044fe200078e0210 */
[----:B------:R-:W-:Y:S03]  /*23e0*/  STL.64 [R1+0xa0], R186 ;  /* 0x0000a0ba01007387 */ /* 0x000fe60000100a00 */
[----:B------:R-:W-:Y:S01]  /*23f0*/  IMAD.WIDE R18, R15, 0x2, R20 ;  /* 0x000000020f127825 */ /* 0x000fe200078e0214 */
[----:B------:R0:W-:Y:S03]  /*2400*/  STL.64 [R1+0x98], R152 ;  /* 0x0000989801007387 */ /* 0x0001e60000100a00 */
[--C-:B------:R-:W-:Y:S01]  /*2410*/  IMAD.WIDE R14, R13, 0x2, R16.reuse ;  /* 0x000000020d0e7825 */ /* 0x100fe200078e0210 */
[----:B------:R1:W-:Y:S03]  /*2420*/  STL.64 [R1+0x90], R18 ;  /* 0x0000901201007387 */ /* 0x0003e60000100a00 */
[--C-:B------:R-:W-:Y:S01]  /*2430*/  IMAD.WIDE R238, R237, 0x2, R16.reuse ;  /* 0x00000002edee7825 */ /* 0x100fe200078e0210 */
[----:B------:R2:W-:Y:S03]  /*2440*/  STL.64 [R1+0x88], R14 ;  /* 0x0000880e01007387 */ /* 0x0005e60000100a00 */
[----:B------:R-:W-:-:S04]  /*2450*/  IMAD.WIDE R234, R233, 0x2, R16 ;  /* 0x00000002e9ea7825 */ /* 0x000fc800078e0210 */
[----:B0-----:R-:W-:-:S04]  /*2460*/  IMAD.WIDE R152, R13, 0x2, R20 ;  /* 0x000000020d987825 */ /* 0x001fc800078e0214 */
[C---:B-1----:R-:W-:Y:S01]  /*2470*/  IMAD.WIDE R18, R12.reuse, 0x2, R16 ;  /* 0x000000020c127825 */ /* 0x042fe200078e0210 */
[----:B------:R-:W-:Y:S03]  /*2480*/  STL.64 [R1+0x58], R152 ;  /* 0x0000589801007387 */ /* 0x000fe60000100a00 */
[----:B--2---:R-:W-:Y:S01]  /*2490*/  IMAD.WIDE R14, R12, 0x2, R20 ;  /* 0x000000020c0e7825 */ /* 0x004fe200078e0214 */
        /* <DEDUP_REMOVED lines=18> */
[----:B------:R0:W-:Y:S03]  /*25c0*/  STL.64 [R1+0x18], R14 ;  /* 0x0000180e01007387 */ /* 0x0001e60000100a00 */
[----:B--2---:R-:W-:Y:S01]  /*25d0*/  IMAD.WIDE R8, R7, 0x2, R20 ;  /* 0x0000000207087825 */ /* 0x004fe200078e0214 */
[----:B------:R0:W-:Y:S03]  /*25e0*/  STL.64 [R1+0x10], R12 ;  /* 0x0000100c01007387 */ /* 0x0001e60000100a00 */
[--C-:B------:R-:W-:Y:S01]  /*25f0*/  IMAD.WIDE R6, R248, 0x2, R16.reuse ;  /* 0x00000002f8067825 */ /* 0x100fe200078e0210 */
[----:B------:R0:W-:Y:S03]  /*2600*/  STL.64 [R1+0x8], R8 ;  /* 0x0000080801007387 */ /* 0x0001e60000100a00 */
[--C-:B------:R-:W-:Y:S01]  /*2610*/  IMAD.WIDE R214, R212, 0x2, R16.reuse ;  /* 0x00000002d4d67825 */ /* 0x100fe200078e0210 */
[----:B------:R0:W-:Y:S03]  /*2620*/  STL.64 [R1], R6 ;  /* 0x0000000601007387 */ /* 0x0001e60000100a00 */
[----:B------:R-:W-:-:S04]  /*2630*/  IMAD.WIDE R210, R208, 0x2, R16 ;  /* 0x00000002d0d27825 */ /* 0x000fc800078e0210 */
        /* <DEDUP_REMOVED lines=25> */
[----:B------:R-:W-:Y:S02]  /*27d0*/  IMAD.U32 R186, RZ, RZ, UR18 ;  /* 0x00000012ffba7e24 */ /* 0x000fe4000f8e00ff */
[----:B------:R-:W-:Y:S02]  /*27e0*/  IMAD.U32 R187, RZ, RZ, UR19 ;  /* 0x00000013ffbb7e24 */ /* 0x000fe4000f8e00ff */
[----:B------:R-:W-:Y:S01]  /*27f0*/  IMAD.U32 R4, RZ, RZ, UR7 ;  /* 0x00000007ff047e24 */ /* 0x000fe2000f8e00ff */
[----:B0-----:R-:W-:-:S06]  /*2800*/  UMOV UR7, 0x80000020 ;  /* 0x8000002000077882 */ /* 0x001fcc0000000000 */
.L_x_1:
[----:B------:R-:W-:Y:S01]  /*2810*/  ISETP.GT.AND P2, PT, R4, RZ, PT ;  /* 0x000000ff0400720c */ /* 0x000fe20003f44270 */
[----:B------:R-:W-:Y:S01]  /*2820*/  STL [R1+0x260], R176 ;  /* 0x000260b001007387 */ /* 0x000fe20000100800 */
[-C--:B-----5:R-:W-:Y:S02]  /*2830*/  IADD3 R8, P1, R20, R186.reuse, RZ ;  /* 0x000000ba14087210 */ /* 0x0a0fe40007f3e0ff */
[----:B------:R-:W-:Y:S01]  /*2840*/  IADD3 R6, P0, R16, R186, RZ ;  /* 0x000000ba10067210 */ /* 0x000fe20007f1e0ff */
[----:B------:R-:W-:Y:S01]  /*2850*/  STL.64 [R1+0x258], R160 ;  /* 0x000258a001007387 */ /* 0x000fe20000100a00 */
[----:B------:R-:W-:Y:S01]  /*2860*/  PRMT R153, RZ, 0x7610, R153 ;  /* 0x00007610ff997816 */ /* 0x000fe20000000099 */
[--C-:B------:R-:W-:Y:S01]  /*2870*/  IMAD.X R9, R21, 0x1, R187.reuse, P1 ;  /* 0x0000000115097824 */ /* 0x100fe200008e06bb */
[----:B------:R-:W-:Y:S01]  /*2880*/  PRMT R156, RZ, 0x7610, R156 ;  /* 0x00007610ff9c7816 */ /* 0x000fe2000000009c */
[----:B------:R-:W-:Y:S01]  /*2890*/  IMAD.X R7, R17, 0x1, R187, P0 ;  /* 0x0000000111077824 */ /* 0x000fe200000e06bb */
[----:B------:R-:W-:Y:S01]  /*28a0*/  ISETP.GT.AND P3, PT, R4, 0x1, PT ;  /* 0x000000010400780c */ /* 0x000fe20003f64270 */
[----:B------:R-:W-:Y:S04]  /*28b0*/  STL.64 [R1+0x250], R168 ;  /* 0x000250a801007387 */ /* 0x000fe80000100a00 */
[----:B------:R0:W2:Y:S01]  /*28c0*/  @P2 LDG.E.U16 R153, desc[UR14][R8.64] ;  /* 0x0000000e08992981 */ /* 0x0000a2000c1e1500 */
[----:B------:R-:W-:-:S03]  /*28d0*/  PRMT R247, RZ, 0x7610, R247 ;  /* 0x00007610fff77816 */ /* 0x000fc600000000f7 */
[----:B------:R-:W-:Y:S04]  /*28e0*/  STL [R1+0x24c], R172 ;  /* 0x00024cac01007387 */ /* 0x000fe80000100800 */
[----:B------:R1:W3:Y:S01]  /*28f0*/  @P2 LDG.E.U16 R156, desc[UR14][R6.64] ;  /* 0x0000000e069c2981 */ /* 0x0002e2000c1e1500 */
[----:B0-----:R-:W-:-:S03]  /*2900*/  IADD3 R8, P1, R188, R186, RZ ;  /* 0x000000babc087210 */ /* 0x001fc60007f3e0ff */
[----:B------:R-:W-:Y:S04]  /*2910*/  STL [R1+0x14c], R3 ;  /* 0x00014c0301007387 */ /* 0x000fe80000100800 */
[----:B------:R-:W-:Y:S01]  /*2920*/  STL [R1+0x148], R2 ;  /* 0x0001480201007387 */ /* 0x000fe20000100800 */
[----:B-1----:R-:W-:Y:S01]  /*2930*/  IADD3 R6, P0, R190, R186, RZ ;  /* 0x000000babe067210 */ /* 0x002fe20007f1e0ff */
[----:B------:R-:W-:Y:S02]  /*2940*/  IMAD.X R9, R189, 0x1, R187, P1 ;  /* 0x00000001bd097824 */ /* 0x000fe400008e06bb */
[----:B------:R-:W-:Y:S01]  /*2950*/  STL [R1+0x144], R0 ;  /* 0x0001440001007387 */ /* 0x000fe20000100800 */
[----:B------:R-:W-:-:S03]  /*2960*/  ISETP.GT.AND P2, PT, R4, 0x2, PT ;  /* 0x000000020400780c */ /* 0x000fc60003f44270 */
[----:B------:R0:W-:Y:S01]  /*2970*/  STL [R1+0x248], R0 ;  /* 0x0002480001007387 */ /* 0x0001e20000100800 */
[----:B------:R-:W-:-:S03]  /*2980*/  IMAD.X R7, R191, 0x1, R187, P0 ;  /* 0x00000001bf077824 */ /* 0x000fc600000e06bb */
[----:B------:R1:W4:Y:S01]  /*2990*/  @P3 LDG.E.U16 R247, desc[UR14][R8.64] ;  /* 0x0000000e08f73981 */ /* 0x000322000c1e1500 */
[----:B------:R-:W-:Y:S02]  /*29a0*/  PRMT R250, RZ, 0x7610, R250 ;  /* 0x00007610fffa7816 */ /* 0x000fe400000000fa */
[----:B------:R-:W-:Y:S01]  /*29b0*/  PRMT R181, RZ, 0x7610, R181 ;  /* 0x00007610ffb57816 */ /* 0x000fe200000000b5 */
[----:B------:R-:W-:Y:S01]  /*29c0*/  STL [R1+0x154], R20 ;  /* 0x0001541401007387 */ /* 0x000fe20000100800 */
[----:B0-----:R-:W-:Y:S02]  /*29d0*/  PRMT R0, RZ, 0x7610, R0 ;  /* 0x00007610ff007816 */ /* 0x001fe40000000000 */
[----:B------:R-:W-:Y:S01]  /*29e0*/  PRMT R177, RZ, 0x7610, R177 ;  /* 0x00007610ffb17816 */ /* 0x000fe200000000b1 */
[----:B------:R-:W-:Y:S01]  /*29f0*/  STL [R1+0x150], R21 ;  /* 0x0001501501007387 */ /* 0x000fe20000100800 */
[----:B-1----:R-:W-:-:S03]  /*2a00*/  IADD3 R8, P1, R192, R186, RZ ;  /* 0x000000bac0087210 */ /* 0x002fc60007f3e0ff */
[----:B------:R0:W4:Y:S02]  /*2a10*/  @P3 LDG.E.U16 R0, desc[UR14][R6.64] ;  /* 0x0000000e06003981 */ /* 0x000124000c1e1500 */
[--C-:B------:R-:W-:Y:S01]  /*2a20*/  IMAD.X R9, R193, 0x1, R187.reuse, P1 ;  /* 0x00000001c1097824 */ /* 0x100fe200008e06bb */
[----:B------:R-:W-:Y:S01]  /*2a30*/  ISETP.GT.AND P3, PT, R4, 0x3, PT ;  /* 0x000000030400780c */ /* 0x000fe20003f64270 */
[----:B------:R-:W-:Y:S04]  /*2a40*/  STL [R1+0x15c], R16 ;  /* 0x00015c1001007387 */ /* 0x000fe80000100800 */
[----:B------:R1:W2:Y:S01]  /*2a50*/  @P2 LDG.E.U16 R250, desc[UR14][R8.64] ;  /* 0x0000000e08fa2981 */ /* 0x0002a2000c1e1500 */
[-C--:B0-----:R-:W-:Y:S02]  /*2a60*/  IADD3 R6, P0, R194, R186.reuse, RZ ;  /* 0x000000bac2067210 */ /* 0x081fe40007f1e0ff */
[----:B------:R-:W-:Y:S01]  /*2a70*/  PRMT R176, RZ, 0x7610, R176 ;  /* 0x00007610ffb07816 */ /* 0x000fe200000000b0 */
[----:B------:R-:W-:Y:S02]  /*2a80*/  STL [R1+0x158], R17 ;  /* 0x0001581101007387 */ /* 0x000fe40000100800 */
[----:B------:R-:W-:Y:S01]  /*2a90*/  IMAD.X R7, R195, 0x1, R187, P0 ;  /* 0x00000001c3077824 */ /* 0x000fe200000e06bb */
[----:B-1----:R-:W-:-:S04]  /*2aa0*/  IADD3 R8, P1, R196, R186, RZ ;  /* 0x000000bac4087210 */ /* 0x002fc80007f3e0ff */
[----:B------:R0:W3:Y:S01]  /*2ab0*/  @P2 LDG.E.U16 R181, desc[UR14][R6.64] ;  /* 0x0000000e06b52981 */ /* 0x0000e2000c1e1500 */
[----:B------:R-:W-:Y:S01]  /*2ac0*/  IMAD.X R9, R197, 0x1, R187, P1 ;  /* 0x00000001c5097824 */ /* 0x000fe200008e06bb */
[----:B0-----:R-:W-:-:S04]  /*2ad0*/  IADD3 R6, P0, R198, R186, RZ ;  /* 0x000000bac6067210 */ /* 0x001fc80007f1e0ff */
[----:B------:R0:W4:Y:S01]  /*2ae0*/  @P3 LDG.E.U16 R177, desc[UR14][R8.64] ;  /* 0x0000000e08b13981 */ /* 0x000122000c1e1500 */
[----:B------:R-:W-:Y:S01]  /*2af0*/  IMAD.X R7, R199, 0x1, R187, P0 ;  /* 0x00000001c7077824 */ /* 0x000fe200000e06bb */
[----:B------:R-:W-:-:S04]  /*2b00*/  ISETP.GT.AND P2, PT, R4, 0x4, PT ;  /* 0x000000040400780c */ /* 0x000fc80003f44270 */
[----:B------:R1:W4:Y:S01]  /*2b10*/  @P3 LDG.E.U16 R176, desc[UR14][R6.64] ;  /* 0x0000000e06b03981 */ /* 0x000322000c1e1500 */
[----:B0-----:R-:W-:Y:S02]  /*2b20*/  IADD3 R8, P1, R200, R186, RZ ;  /* 0x000000bac8087210 */ /* 0x001fe40007f3e0ff */
[----:B------:R-:W-:-:S03]  /*2b30*/  PRMT R173, RZ, 0x7610, R173 ;  /* 0x00007610ffad7816 */ /* 0x000fc600000000ad */
[--C-:B------:R-:W-:Y:S01]  /*2b40*/  IMAD.X R9, R201, 0x1, R187.reuse, P1 ;  /* 0x00000001c9097824 */ /* 0x100fe200008e06bb */
[----:B------:R-:W-:Y:S02]  /*2b50*/  ISETP.GT.AND P3, PT, R4, 0x5, PT ;  /* 0x000000050400780c */ /* 0x000fe40003f64270 */
[----:B-1----:R-:W-:Y:S02]  /*2b60*/  IADD3 R6, P0, R202, R186, RZ ;  /* 0x000000baca067210 */ /* 0x002fe40007f1e0ff */
[----:B------:R0:W4:Y:S01]  /*2b70*/  @P2 LDG.E.U16 R173, desc[UR14][R8.64] ;  /* 0x0000000e08ad2981 */ /* 0x000122000c1e1500 */
[----:B------:R-:W-:Y:S02]  /*2b80*/  PRMT R172, RZ, 0x7610, R172 ;  /* 0x00007610ffac7816 */ /* 0x000fe400000000ac */
[----:B------:R-:W-:Y:S01]  /*2b90*/  IMAD.X R7, R203, 0x1, R187, P0 ;  /* 0x00000001cb077824 */ /* 0x000fe200000e06bb */
[----:B------:R-:W-:-:S04]  /*2ba0*/  PRMT R169, RZ, 0x7610, R169 ;  /* 0x00007610ffa97816 */ /* 0x000fc800000000a9 */
[----:B------:R1:W4:Y:S01]  /*2bb0*/  @P2 LDG.E.U16 R172, desc[UR14][R6.64] ;  /* 0x0000000e06ac2981 */ /* 0x000322000c1e1500 */
[----:B0-----:R-:W-:Y:S02]  /*2bc0*/  IADD3 R8, P1, R204, R186, RZ ;  /* 0x000000bacc087210 */ /* 0x001fe40007f3e0ff */
[----:B------:R-:W-:-:S03]  /*2bd0*/  ISETP.GT.AND P2, PT, R4, 0x6, PT ;  /* 0x000000060400780c */ /* 0x000fc60003f44270 */
[----:B------:R-:W-:-:S05]  /*2be0*/  IMAD.X R9, R205, 0x1, R187, P1 ;  /* 0x00000001cd097824 */ /* 0x000fca00008e06bb */
[----:B------:R0:W4:Y:S01]  /*2bf0*/  @P3 LDG.E.U16 R169, desc[UR14][R8.64] ;  /* 0x0000000e08a93981 */ /* 0x000122000c1e1500 */
[-C--:B-1----:R-:W-:Y:S02]  /*2c00*/  IADD3 R6, P0, R206, R186.reuse, RZ ;  /* 0x000000bace067210 */ /* 0x082fe40007f1e0ff */
[----:B------:R-:W-:Y:S02]  /*2c10*/  PRMT R12, RZ, 0x7610, R12 ;  /* 0x00007610ff0c7816 */ /* 0x000fe4000000000c */
[----:B------:R-:W-:Y:S02]  /*2c20*/  PRMT R13, RZ, 0x7610, R13 ;  /* 0x00007610ff0d7816 */ /* 0x000fe4000000000d */
[----:B0-----:R-:W-:Y:S01]  /*2c30*/  IADD3 R8, P1, R208, R186, RZ ;  /* 0x000000bad0087210 */ /* 0x001fe20007f3e0ff */
[----:B------:R-:W-:-:S04]  /*2c40*/  IMAD.X R7, R207, 0x1, R187, P0 ;  /* 0x00000001cf077824 */ /* 0x000fc800000e06bb */
[----:B------:R-:W-:Y:S01]  /*2c50*/  IMAD.X R9, R209, 0x1, R187, P1 ;  /* 0x00000001d1097824 */ /* 0x000fe200008e06bb */
[----:B------:R0:W4:Y:S04]  /*2c60*/  @P3 LDG.E.U16 R13, desc[UR14][R6.64] ;  /* 0x0000000e060d3981 */ /* 0x000128000c1e1500 */
[----:B------:R1:W4:Y:S04]  /*2c70*/  @P2 LDG.E.U16 R12, desc[UR14][R8.64] ;  /* 0x0000000e080c2981 */ /* 0x000328000c1e1500 */
[----:B------:R-:W-:Y:S04]  /*2c80*/  STL [R1+0x164], R188 ;  /* 0x000164bc01007387 */ /* 0x000fe80000100800 */
        /* <DEDUP_REMOVED lines=13> */
[----:B------:R1:W-:Y:S04]  /*2d60*/  STL [R1+0x19c], R202 ;  /* 0x00019cca01007387 */ /* 0x0003e80000100800 */
[----:B------:R-:W-:Y:S04]  /*2d70*/  STL [R1+0x198], R203 ;  /* 0x000198cb01007387 */ /* 0x000fe80000100800 */
[----:B------:R-:W-:Y:S01]  /*2d80*/  STL [R1+0x1a4], R204 ;  /* 0x0001a4cc01007387 */ /* 0x000fe20000100800 */
[----:B0-----:R-:W-:-:S02]  /*2d90*/  IADD3 R6, P0, R210, R186, RZ ;  /* 0x000000bad2067210 */ /* 0x001fc40007f1e0ff */
[----:B------:R-:W-:-:S03]  /*2da0*/  ISETP.GT.AND P3, PT, R4, 0x7, PT ;  /* 0x000000070400780c */ /* 0x000fc60003f64270 */
[----:B------:R-:W-:Y:S01]  /*2db0*/  IMAD.X R7, R211, 0x1, R187, P0 ;  /* 0x00000001d3077824 */ /* 0x000fe200000e06bb */
[----:B-1----:R-:W-:Y:S02]  /*2dc0*/  PRMT R202, RZ, 0x7610, R202 ;  /* 0x00007610ffca7816 */ /* 0x002fe400000000ca */
[----:B------:R-:W-:Y:S02]  /*2dd0*/  IADD3 R8, P1, R212, R186, RZ ;  /* 0x000000bad4087210 */ /* 0x000fe40007f3e0ff */
[----:B------:R-:W-:-:S03]  /*2de0*/  PRMT R152, RZ, 0x7610, R152 ;  /* 0x00007610ff987816 */ /* 0x000fc60000000098 */
[----:B------:R-:W-:Y:S01]  /*2df0*/  IMAD.X R9, R213, 0x1, R187, P1 ;  /* 0x00000001d5097824 */ /* 0x000fe200008e06bb */
[----:B------:R-:W-:Y:S01]  /*2e00*/  PRMT R168, RZ, 0x7610, R168 ;  /* 0x00007610ffa87816 */ /* 0x000fe200000000a8 */
[----:B--2---:R-:W-:Y:S04]  /*2e10*/  STL [R1+0x10c], R250 ;  /* 0x00010cfa01007387 */ /* 0x004fe80000100800 */
[----:B------:R-:W-:Y:S04]  /*2e20*/  STL [R1+0x1a0], R205 ;  /* 0x0001a0cd01007387 */ /* 0x000fe80000100800 */
[----:B---3--:R-:W-:Y:S04]  /*2e30*/  STL [R1+0x108], R181 ;  /* 0x000108b501007387 */ /* 0x008fe80000100800 */
[----:B------:R-:W-:Y:S04]  /*2e40*/  STL [R1+0x1ac], R206 ;  /* 0x0001acce01007387 */ /* 0x000fe80000100800 */
[----:B------:R-:W-:Y:S04]  /*2e50*/  STL [R1+0x1a8], R207 ;  /* 0x0001a8cf01007387 */ /* 0x000fe80000100800 */
[----:B------:R-:W-:Y:S04]  /*2e60*/  STL [R1+0x1b4], R208 ;  /* 0x0001b4d001007387 */ /* 0x000fe80000100800 */
[----:B----4-:R-:W-:Y:S04]  /*2e70*/  STL [R1+0x104], R177 ;  /* 0x000104b101007387 */ /* 0x010fe80000100800 */
[----:B------:R-:W-:Y:S04]  /*2e80*/  STL [R1+0x1b0], R209 ;  /* 0x0001b0d101007387 */ /* 0x000fe80000100800 */
[----:B------:R-:W-:Y:S04]  /*2e90*/  STL [R1+0x100], R176 ;  /* 0x000100b001007387 */ /* 0x000fe80000100800 */
[----:B------:R0:W-:Y:S02]  /*2ea0*/  STL [R1+0x1bc], R210 ;  /* 0x0001bcd201007387 */ /* 0x0001e40000100800 */
[----:B0-----:R-:W-:-:S06]  /*2eb0*/  PRMT R210, RZ, 0x7610, R210 ;  /* 0x00007610ffd27816 */ /* 0x001fcc00000000d2 */
[----:B------:R0:W2:Y:S01]  /*2ec0*/  @P2 LDG.E.U16 R210, desc[UR14][R6.64] ;  /* 0x0000000e06d22981 */ /* 0x0000a2000c1e1500 */
[----:B------:R-:W-:Y:S02]  /*2ed0*/  ISETP.GT.AND P2, PT, R4, 0x8, PT ;  /* 0x000000080400780c */ /* 0x000fe40003f44270 */
[----:B0-----:R-:W-:-:S05]  /*2ee0*/  IADD3 R6, P0, R214, R186, RZ ;  /* 0x000000bad6067210 */ /* 0x001fca0007f1e0ff */
[----:B------:R-:W-:Y:S01]  /*2ef0*/  IMAD.X R7, R215, 0x1, R187, P0 ;  /* 0x00000001d7077824 */ /* 0x000fe200000e06bb */
[----:B------:R-:W-:-:S04]  /*2f00*/  PRMT R205, RZ, 0x7610, R205 ;  /* 0x00007610ffcd7816 */ /* 0x000fc800000000cd */
[----:B------:R0:W3:Y:S04]  /*2f10*/  @P3 LDG.E.U16 R202, desc[UR14][R6.64] ;  /* 0x0000000e06ca3981 */ /* 0x0000e8000c1e1500 */
[----:B------:R-:W4:Y:S01]  /*2f20*/  @P3 LDG.E.U16 R205, desc[UR14][R8.64] ;  /* 0x0000000e08cd3981 */ /* 0x000f22000c1e1500 */
[----:B0-----:R-:W-:Y:S02]  /*2f30*/  IADD3 R6, P0, R218, R186, RZ ;  /* 0x000000bada067210 */ /* 0x001fe40007f1e0ff */
[----:B------:R-:W-:-:S03]  /*2f40*/  ISETP.GT.AND P3, PT, R4, 0x9, PT ;  /* 0x000000090400780c */ /* 0x000fc60003f64270 */
[----:B------:R-:W-:Y:S01]  /*2f50*/  IMAD.X R7, R219, 0x1, R187, P0 ;  /* 0x00000001db077824 */ /* 0x000fe200000e06bb */
[----:B------:R-:W-:Y:S04]  /*2f60*/  STL [R1+0x1b8], R211 ;  /* 0x0001b8d301007387 */ /* 0x000fe80000100800 */
[----:B------:R0:W3:Y:S04]  /*2f70*/  @P2 LDG.E.U16 R152, desc[UR14][R6.64] ;  /* 0x0000000e06982981 */ /* 0x0000e8000c1e1500 */
[----:B------:R-:W-:Y:S01]  /*2f80*/  STL [R1+0xec], R12 ;  /* 0x0000ec0c01007387 */ /* 0x000fe20000100800 */
[----:B0-----:R-:W-:-:S03]  /*2f90*/  IADD3 R6, P0, R222, R186, RZ ;  /* 0x000000bade067210 */ /* 0x001fc60007f1e0ff */
[----:B------:R0:W-:Y:S04]  /*2fa0*/  STL [R1+0xf0], R13 ;  /* 0x0000f00d01007387 */ /* 0x0001e80000100800 */
[----:B------:R-:W3:Y:S01]  /*2fb0*/  LDL.64 R176, [R1+0x8] ;  /* 0x0000080001b07983 */ /* 0x000ee20000100a00 */
[----:B------:R-:W-:-:S03]  /*2fc0*/  IMAD.X R7, R223, 0x1, R187, P0 ;  /* 0x00000001df077824 */ /* 0x000fc600000e06bb */
[----:B0-----:R-:W3:Y:S04]  /*2fd0*/  LDL.64 R12, [R1] ;  /* 0x00000000010c7983 */ /* 0x001ee80000100a00 */
[----:B------:R-:W3:Y:S04]  /*2fe0*/  @P3 LDG.E.U16 R168, desc[UR14][R6.64] ;  /* 0x0000000e06a83981 */ /* 0x000ee8000c1e1500 */
[----:B------:R-:W-:Y:S04]  /*2ff0*/  STL [R1+0xf8], R172 ;  /* 0x0000f8ac01007387 */ /* 0x000fe80000100800 */
[----:B------:R0:W-:Y:S04]  /*3000*/  STL [R1+0xfc], R173 ;  /* 0x0000fcad01007387 */ /* 0x0001e80000100800 */
[----:B0-----:R-:W3:Y:S01]  /*3010*/  LDL.64 R172, [R1+0x10] ;  /* 0x0000100001ac7983 */ /* 0x001ee20000100a00 */
[----:B------:R-:W-:-:S02]  /*3020*/  IADD3 R8, P1, R216, R186, RZ ;  /* 0x000000bad8087210 */ /* 0x000fc40007f3e0ff */
[----:B------:R-:W-:-:S03]  /*3030*/  PRMT R19, RZ, 0x7610, R19 ;  /* 0x00007610ff137816 */ /* 0x000fc60000000013 */
[----:B------:R-:W-:-:S05]  /*3040*/  IMAD.X R9, R217, 0x1, R187, P1 ;  /* 0x00000001d9097824 */ /* 0x000fca00008e06bb */
[----:B------:R0:W3:Y:S01]  /*3050*/  @P2 LDG.E.U16 R19, desc[UR14][R8.64] ;  /* 0x0000000e08132981 */ /* 0x0000e2000c1e1500 */
[----:B------:R-:W-:Y:S02]  /*3060*/  PRMT R246, RZ, 0x7610, R246 ;  /* 0x00007610fff67816 */ /* 0x000fe400000000f6 */
[----:B0-----:R-:W-:Y:S02]  /*3070*/  IADD3 R8, P1, R220, R186, RZ ;  /* 0x000000badc087210 */ /* 0x001fe40007f3e0ff */
[----:B------:R-:W-:-:S03]  /*3080*/  ISETP.GT.AND P2, PT, R4, 0xa, PT ;  /* 0x0000000a0400780c */ /* 0x000fc60003f44270 */
        /* <DEDUP_REMOVED lines=8> */
[----:B------:R-:W-:Y:S01]  /*3110*/  PRMT R160, RZ, 0x7610, R160 ;  /* 0x00007610ffa07816 */ /* 0x000fe200000000a0 */
[----:B--2---:R-:W-:Y:S04]  /*3120*/  STL [R1+0x1c0], R210 ;  /* 0x0001c0d201007387 */ /* 0x004fe80000100800 */
[----:B------:R-:W-:Y:S04]  /*3130*/  STL [R1+0x1c8], R212 ;  /* 0x0001c8d401007387 */ /* 0x000fe80000100800 */
[----:B------:R-:W-:Y:S04]  /*3140*/  STL [R1+0x1c4], R213 ;  /* 0x0001c4d501007387 */ /* 0x000fe80000100800 */
[----:B------:R-:W-:Y:S04]  /*3150*/  STL [R1+0x1d0], R214 ;  /* 0x0001d0d601007387 */ /* 0x000fe80000100800 */
[----:B------:R-:W-:Y:S04]  /*3160*/  STL [R1+0x1cc], R215 ;  /* 0x0001ccd701007387 */ /* 0x000fe80000100800 */
[----:B------:R-:W-:Y:S04]  /*3170*/  STL [R1+0xf4], R169 ;  /* 0x0000f4a901007387 */ /* 0x000fe80000100800 */
[----:B----4-:R-:W-:Y:S04]  /*3180*/  STL [R1+0x1d4], R205 ;  /* 0x0001d4cd01007387 */ /* 0x010fe80000100800 */
[----:B---3--:R-:W-:Y:S04]  /*3190*/  STL [R1+0x1d8], R202 ;  /* 0x0001d8ca01007387 */ /* 0x008fe80000100800 */
[----:B------:R-:W-:Y:S04]  /*31a0*/  STL [R1+0x1e0], R216 ;  /* 0x0001e0d801007387 */ /* 0x000fe80000100800 */
[----:B------:R-:W-:Y:S04]  /*31b0*/  STL [R1+0x1dc], R217 ;  /* 0x0001dcd901007387 */ /* 0x000fe80000100800 */
[----:B------:R-:W-:Y:S04]  /*31c0*/  STL [R1+0x1e8], R218 ;  /* 0x0001e8da01007387 */ /* 0x000fe80000100800 */
[----:B------:R-:W-:Y:S04]  /*31d0*/  STL [R1+0x1e4], R219 ;  /* 0x0001e4db01007387 */ /* 0x000fe80000100800 */
[----:B------:R-:W-:Y:S04]  /*31e0*/  STL [R1+0x1f0], R220 ;  /* 0x0001f0dc01007387 */ /* 0x000fe80000100800 */
[----:B------:R-:W-:Y:S01]  /*31f0*/  STL [R1+0x1ec], R221 ;  /* 0x0001ecdd01007387 */ /* 0x000fe20000100800 */
[----:B0-----:R-:W-:-:S03]  /*3200*/  IADD3 R8, P1, R176, R186, RZ ;  /* 0x000000bab0087210 */ /* 0x001fc60007f3e0ff */
[----:B------:R-:W-:Y:S01]  /*3210*/  STL [R1+0x1f8], R222 ;  /* 0x0001f8de01007387 */ /* 0x000fe20000100800 */
[----:B------:R-:W-:-:S03]  /*3220*/  IADD3 R6, P0, R12, R186, RZ ;  /* 0x000000ba0c067210 */ /* 0x000fc60007f1e0ff */
[----:B------:R-:W-:Y:S01]  /*3230*/  STL [R1+0x1f4], R223 ;  /* 0x0001f4df01007387 */ /* 0x000fe20000100800 */
[----:B------:R-:W-:-:S03]  /*3240*/  IMAD.X R9, R177, 0x1, R187, P1 ;  /* 0x00000001b1097824 */ /* 0x000fc600008e06bb */
[----:B------:R0:W-:Y:S01]  /*3250*/  STL [R1+0x60], R168 ;  /* 0x000060a801007387 */ /* 0x0001e20000100800 */
[----:B------:R-:W-:-:S03]  /*3260*/  IMAD.X R7, R13, 0x1, R187, P0 ;  /* 0x000000010d077824 */ /* 0x000fc600000e06bb */
[----:B------:R-:W2:Y:S04]  /*3270*/  @P3 LDG.E.U16 R160, desc[UR14][R8.64] ;  /* 0x0000000e08a03981 */ /* 0x000ea8000c1e1500 */
[----:B------:R1:W3:Y:S04]  /*3280*/  @P2 LDG.E.U16 R161, desc[UR14][R6.64] ;  /* 0x0000000e06a12981 */ /* 0x0002e8000c1e1500 */
[----:B0-----:R-:W4:Y:S04]  /*3290*/  LDL.64 R168, [R1+0x18] ;  /* 0x0000180001a87983 */ /* 0x001f280000100a00 */
[----:B------:R-:W-:Y:S04]  /*32a0*/  STL [R1+0x200], R248 ;  /* 0x000200f801007387 */ /* 0x000fe80000100800 */
[----:B------:R-:W-:Y:S01]  /*32b0*/  STL [R1+0x1fc], R249 ;  /* 0x0001fcf901007387 */ /* 0x000fe20000100800 */
[----:B-1----:R-:W-:-:S03]  /*32c0*/  IADD3 R6, P0, R172, R186, RZ ;  /* 0x000000baac067210 */ /* 0x002fc60007f1e0ff */
[----:B------:R-:W4:Y:S01]  /*32d0*/  LDL.64 R12, [R1+0x20] ;  /* 0x00002000010c7983 */ /* 0x000f220000100a00 */
[----:B------:R-:W-:Y:S01]  /*32e0*/  PRMT R210, RZ, 0x7610, R210 ;  /* 0x00007610ffd27816 */ /* 0x000fe200000000d2 */
[----:B------:R-:W-:Y:S01]  /*32f0*/  IMAD.X R7, R173, 0x1, R187, P0 ;  /* 0x00000001ad077824 */ /* 0x000fe200000e06bb */
[----:B------:R-:W-:Y:S01]  /*3300*/  ISETP.GT.AND P2, PT, R4, 0xc, PT ;  /* 0x0000000c0400780c */ /* 0x000fe20003f44270 */
[----:B------:R-:W4:Y:S04]  /*3310*/  LDL.LU R176, [R1+0x260] ;  /* 0x0002600001b07983 */ /* 0x000f280000300800 */
[----:B------:R0:W4:Y:S01]  /*3320*/  @P3 LDG.E.U16 R210, desc[UR14][R6.64] ;  /* 0x0000000e06d23981 */ /* 0x000122000c1e1500 */
[----:B------:R-:W-:-:S03]  /*3330*/  PRMT R223, RZ, 0x7610, R223 ;  /* 0x00007610ffdf7816 */ /* 0x000fc600000000df */
[----:B------:R-:W4:Y:S01]  /*3340*/  LDL.64 R172, [R1+0x28] ;  /* 0x0000280001ac7983 */ /* 0x000f220000100a00 */
[----:B------:R-:W-:-:S03]  /*3350*/  PRMT R212, RZ, 0x7610, R212 ;  /* 0x00007610ffd47816 */ /* 0x000fc600000000d4 */
[----:B--2---:R-:W-:Y:S04]  /*3360*/  STL [R1+0xe0], R160 ;  /* 0x0000e0a001007387 */ /* 0x004fe80000100800 */
[----:B---3--:R1:W-:Y:S01]  /*3370*/  STL [R1+0xe4], R161 ;  /* 0x0000e4a101007387 */ /* 0x0083e20000100800 */
[----:B----4-:R-:W-:-:S05]  /*3380*/  IADD3 R8, P1, R168, R186, RZ ;  /* 0x000000baa8087210 */ /* 0x010fca0007f3e0ff */
[----:B------:R-:W-:Y:S01]  /*3390*/  IMAD.X R9, R169, 0x1, R187, P1 ;  /* 0x00000001a9097824 */ /* 0x000fe200008e06bb */
[----:B-1----:R-:W2:Y:S04]  /*33a0*/  LDL.64 R160, [R1+0x30] ;  /* 0x0000300001a07983 */ /* 0x002ea80000100a00 */
[----:B------:R1:W3:Y:S01]  /*33b0*/  @P2 LDG.E.U16 R223, desc[UR14][R8.64] ;  /* 0x0000000e08df2981 */ /* 0x0002e2000c1e1500 */
[----:B0-----:R-:W-:-:S05]  /*33c0*/  IADD3 R6, P0, R12, R186, RZ ;  /* 0x000000ba0c067210 */ /* 0x001fca0007f1e0ff */
[----:B------:R-:W-:Y:S01]  /*33d0*/  IMAD.X R7, R13, 0x1, R187, P0 ;  /* 0x000000010d077824 */ /* 0x000fe200000e06bb */
[----:B------:R-:W-:Y:S04]  /*33e0*/  STL [R1+0x20c], R210 ;  /* 0x00020cd201007387 */ /* 0x000fe80000100800 */
[----:B------:R2:W4:Y:S04]  /*33f0*/  @P2 LDG.E.U16 R212, desc[UR14][R6.64] ;  /* 0x0000000e06d42981 */ /* 0x000528000c1e1500 */
[----:B------:R-:W4:Y:S04]  /*3400*/  LDL.64 R168, [R1+0x38] ;  /* 0x0000380001a87983 */ /* 0x000f280000100a00 */
[----:B------:R-:W4:Y:S01]  /*3410*/  LDL.64 R12, [R1+0x40] ;  /* 0x00004000010c7983 */ /* 0x000f220000100a00 */
[----:B------:R-:W-:-:S02]  /*3420*/  ISETP.GT.AND P3, PT, R4, 0xd, PT ;  /* 0x0000000d0400780c */ /* 0x000fc40003f64270 */
[----:B-1----:R-:W-:Y:S02]  /*3430*/  IADD3 R8, P1, R172, R186, RZ ;  /* 0x000000baac087210 */ /* 0x002fe40007f3e0ff */
[----:B------:R-:W-:Y:S02]  /*3440*/  PRMT R217, RZ, 0x7610, R217 ;  /* 0x00007610ffd97816 */ /* 0x000fe400000000d9 */
[----:B------:R-:W-:Y:S01]  /*3450*/  PRMT R202, RZ, 0x7610, R202 ;  /* 0x00007610ffca7816 */ /* 0x000fe200000000ca */
[----:B------:R-:W-:Y:S01]  /*3460*/  IMAD.X R9, R173, 0x1, R187, P1 ;  /* 0x00000001ad097824 */ /* 0x000fe200008e06bb */
[----:B------:R-:W-:-:S05]  /*3470*/  ISETP.GT.AND P2, PT, R4, 0xe, PT ;  /* 0x0000000e0400780c */ /* 0x000fca0003f44270 */
[----:B------:R0:W4:Y:S01]  /*3480*/  @P3 LDG.E.U16 R217, desc[UR14][R8.64] ;  /* 0x0000000e08d93981 */ /* 0x000122000c1e1500 */
[----:B------:R-:W-:Y:S02]  /*3490*/  PRMT R211, RZ, 0x7610, R211 ;  /* 0x00007610ffd37816 */ /* 0x000fe400000000d3 */
[----:B------:R-:W-:Y:S02]  /*34a0*/  PRMT R208, RZ, 0x7610, R208 ;  /* 0x00007610ffd07816 */ /* 0x000fe400000000d0 */
[----:B--2---:R-:W-:Y:S01]  /*34b0*/  IADD3 R6, P0, R160, R186, RZ ;  /* 0x000000baa0067210 */ /* 0x004fe20007f1e0ff */
[----:B---3--:R-:W-:Y:S04]  /*34c0*/  STL [R1+0x204], R223 ;  /* 0x000204df01007387 */ /* 0x008fe80000100800 */
[----:B------:R-:W-:-:S05]  /*34d0*/  IMAD.X R7, R161, 0x1, R187, P0 ;  /* 0x00000001a1077824 */ /* 0x000fca00000e06bb */
[----:B------:R1:W2:Y:S04]  /*34e0*/  @P3 LDG.E.U16 R202, desc[UR14][R6.64] ;  /* 0x0000000e06ca3981 */ /* 0x0002a8000c1e1500 */
[----:B----4-:R-:W-:Y:S04]  /*34f0*/  STL [R1+0x208], R212 ;  /* 0x000208d401007387 */ /* 0x010fe80000100800 */
[----:B------:R-:W-:Y:S01]  /*3500*/  STL [R1+0xe8], R171 ;  /* 0x0000e8ab01007387 */ /* 0x000fe20000100800 */
[----:B0-----:R-:W-:-:S03]  /*3510*/  IADD3 R8, P1, R168, R186, RZ ;  /* 0x000000baa8087210 */ /* 0x001fc60007f3e0ff */
[----:B------:R-:W3:Y:S01]  /*3520*/  LDL.64 R172, [R1+0x48] ;  /* 0x0000480001ac7983 */ /* 0x000ee20000100a00 */
[----:B-1----:R-:W-:-:S03]  /*3530*/  IADD3 R6, P0, R12, R186, RZ ;  /* 0x000000ba0c067210 */ /* 0x002fc60007f1e0ff */
[----:B------:R-:W4:Y:S01]  /*3540*/  LDL.64 R160, [R1+0x50] ;  /* 0x0000500001a07983 */ /* 0x000f220000100a00 */
[--C-:B------:R-:W-:Y:S02]  /*3550*/  IMAD.X R9, R169, 0x1, R187.reuse, P1 ;  /* 0x00000001a9097824 */ /* 0x100fe400008e06bb */
[----:B------:R-:W-:-:S03]  /*3560*/  IMAD.X R7, R13, 0x1, R187, P0 ;  /* 0x000000010d077824 */ /* 0x000fc600000e06bb */
[----:B------:R3:W4:Y:S04]  /*3570*/  @P2 LDG.E.U16 R211, desc[UR14][R8.64] ;  /* 0x0000000e08d32981 */ /* 0x000728000c1e1500 */
[----:B------:R4:W4:Y:S01]  /*3580*/  @P2 LDG.E.U16 R208, desc[UR14][R6.64] ;  /* 0x0000000e06d02981 */ /* 0x000922000c1e1500 */
[----:B------:R-:W-:-:S03]  /*3590*/  ISETP.GT.AND P3, PT, R4, 0xf, PT ;  /* 0x0000000f0400780c */ /* 0x000fc60003f64270 */
[----:B------:R-:W-:Y:S01]  /*35a0*/  STL [R1+0x210], R217 ;  /* 0x000210d901007387 */ /* 0x000fe20000100800 */
[----:B------:R-:W-:Y:S02]  /*35b0*/  PRMT R203, RZ, 0x7610, R203 ;  /* 0x00007610ffcb7816 */ /* 0x000fe400000000cb */
[----:B------:R-:W-:Y:S01]  /*35c0*/  PRMT R200, RZ, 0x7610, R200 ;  /* 0x00007610ffc87816 */ /* 0x000fe200000000c8 */
[----:B--2---:R-:W-:Y:S04]  /*35d0*/  STL [R1+0x214], R202 ;  /* 0x000214ca01007387 */ /* 0x004fe80000100800 */
[----:B------:R-:W2:Y:S04]  /*35e0*/  LDL.64 R12, [R1+0x88] ;  /* 0x00008800010c7983 */ /* 0x000ea80000100a00 */
[----:B------:R-:W2:Y:S01]  /*35f0*/  LDL.64 R168, [R1+0x58] ;  /* 0x0000580001a87983 */ /* 0x000ea20000100a00 */
[----:B---3--:R-:W-:-:S02]  /*3600*/  IADD3 R8, P1, R172, R186, RZ ;  /* 0x000000baac087210 */ /* 0x008fc40007f3e0ff */
[----:B----4-:R-:W-:-:S03]  /*3610*/  IADD3 R6, P0, R160, R186, RZ ;  /* 0x000000baa0067210 */ /* 0x010fc60007f1e0ff */
[--C-:B------:R-:W-:Y:S02]  /*3620*/  IMAD.X R9, R173, 0x1, R187.reuse, P1 ;  /* 0x00000001ad097824 */ /* 0x100fe400008e06bb */
[----:B------:R-:W-:-:S03]  /*3630*/  IMAD.X R7, R161, 0x1, R187, P0 ;  /* 0x00000001a1077824 */ /* 0x000fc600000e06bb */
[----:B------:R-:W3:Y:S04]  /*3640*/  @P3 LDG.E.U16 R203, desc[UR14][R8.64] ;  /* 0x0000000e08cb3981 */ /* 0x000ee8000c1e1500 */
[----:B------:R-:W-:Y:S04]  /*3650*/  STL [R1+0x218], R211 ;  /* 0x000218d301007387 */ /* 0x000fe80000100800 */
[----:B------:R2:W4:Y:S04]  /*3660*/  @P3 LDG.E.U16 R200, desc[UR14][R6.64] ;  /* 0x0000000e06c83981 */ /* 0x000528000c1e1500 */
[----:B------:R-:W-:Y:S04]  /*3670*/  STL [R1+0x21c], R208 ;  /* 0x00021cd001007387 */ /* 0x000fe80000100800 */
[----:B------:R-:W4:Y:S01]  /*3680*/  LDL.64 R160, [R1+0x98] ;  /* 0x0000980001a07983 */ /* 0x000f220000100a00 */
[----:B------:R-:W-:-:S03]  /*3690*/  ISETP.GT.AND P2, PT, R4, 0x10, PT ;  /* 0x000000100400780c */ /* 0x000fc60003f44270 */
[----:B------:R-:W4:Y:S01]  /*36a0*/  LDL.64 R172, [R1+0x90] ;  /* 0x0000900001ac7983 */ /* 0x000f220000100a00 */
[----:B------:R-:W-:Y:S02]  /*36b0*/  PRMT R18, RZ, 0x7610, R18 ;  /* 0x00007610ff127816 */ /* 0x000fe40000000012 */
[----:B------:R-:W-:Y:S02]  /*36c0*/  ISETP.GT.AND P3, PT, R4, 0x11, PT ;  /* 0x000000110400780c */ /* 0x000fe40003f64270 */
[----:B------:R-:W-:Y:S02]  /*36d0*/  PRMT R249, RZ, 0x7610, R249 ;  /* 0x00007610fff97816 */ /* 0x000fe400000000f9 */
[-C--:B--2---:R-:W-:Y:S02]  /*36e0*/  IADD3 R6, P0, R12, R186.reuse, RZ ;  /* 0x000000ba0c067210 */ /* 0x084fe40007f1e0ff */
[----:B------:R-:W-:-:S03]  /*36f0*/  IADD3 R8, P1, R168, R186, RZ ;  /* 0x000000baa8087210 */ /* 0x000fc60007f3e0ff */
[--C-:B------:R-:W-:Y:S02]  /*3700*/  IMAD.X R7, R13, 0x1, R187.reuse, P0 ;  /* 0x000000010d077824 */ /* 0x100fe400000e06bb */
[----:B------:R-:W-:-:S03]  /*3710*/  IMAD.X R9, R169, 0x1, R187, P1 ;  /* 0x00000001a9097824 */ /* 0x000fc600008e06bb */
[----:B------:R0:W2:Y:S04]  /*3720*/  @P2 LDG.E.U16 R18, desc[UR14][R6.64] ;  /* 0x0000000e06122981 */ /* 0x0000a8000c1e1500 */
[----:B---3--:R-:W-:Y:S04]  /*3730*/  STL [R1+0x220], R203 ;  /* 0x000220cb01007387 */ /* 0x008fe80000100800 */
[----:B----4-:R1:W-:Y:S04]  /*3740*/  STL [R1+0x224], R200 ;  /* 0x000224c801007387 */ /* 0x0103e80000100800 */
[----:B------:R-:W3:Y:S04]  /*3750*/  LDL.64 R168, [R1+0xa0] ;  /* 0x0000a00001a87983 */ /* 0x000ee80000100a00 */
[----:B------:R-:W4:Y:S01]  /*3760*/  LDL.64 R12, [R1+0xa8] ;  /* 0x0000a800010c7983 */ /* 0x000f220000100a00 */
[----:B0-----:R-:W-:-:S05]  /*3770*/  IADD3 R6, P0, R160, R186, RZ ;  /* 0x000000baa0067210 */ /* 0x001fca0007f1e0ff */
[----:B------:R-:W-:Y:S01]  /*3780*/  IMAD.X R7, R161, 0x1, R187, P0 ;  /* 0x00000001a1077824 */ /* 0x000fe200000e06bb */
[----:B------:R-:W-:Y:S01]  /*3790*/  PRMT R15, RZ, 0x7610, R15 ;  /* 0x00007610ff0f7816 */ /* 0x000fe2000000000f */
[----:B------:R-:W2:Y:S04]  /*37a0*/  LDL.64 R160, [R1+0xb0] ;  /* 0x0000b00001a07983 */ /* 0x000ea80000100a00 */
[----:B------:R-:W2:Y:S04]  /*37b0*/  @P3 LDG.E.U16 R249, desc[UR14][R6.64] ;  /* 0x0000000e06f93981 */ /* 0x000ea8000c1e1500 */
[----:B------:R0:W2:Y:S01]  /*37c0*/  @P2 LDG.E.U16 R15, desc[UR14][R8.64] ;  /* 0x0000000e080f2981 */ /* 0x0000a2000c1e1500 */
[----:B------:R-:W-:-:S02]  /*37d0*/  PRMT R165, RZ, 0x7610, R165 ;  /* 0x00007610ffa57816 */ /* 0x000fc400000000a5 */
[----:B0-----:R-:W-:Y:S02]  /*37e0*/  IADD3 R8, P1, R172, R186, RZ ;  /* 0x000000baac087210 */ /* 0x001fe40007f3e0ff */
[----:B------:R-:W-:-:S03]  /*37f0*/  ISETP.GT.AND P2, PT, R4, 0x12, PT ;  /* 0x000000120400780c */ /* 0x000fc60003f44270 */
[----:B------:R-:W-:Y:S01]  /*3800*/  IMAD.X R9, R173, 0x1, R187, P1 ;  /* 0x00000001ad097824 */ /* 0x000fe200008e06bb */
[----:B-1----:R-:W-:Y:S01]  /*3810*/  PRMT R200, RZ, 0x7610, R200 ;  /* 0x00007610ffc87816 */ /* 0x002fe200000000c8 */
[----:B------:R-:W2:Y:S04]  /*3820*/  LDL.64 R172, [R1+0xb8] ;  /* 0x0000b80001ac7983 */ /* 0x000ea80000100a00 */
[----:B------:R3:W2:Y:S01]  /*3830*/  @P3 LDG.E.U16 R165, desc[UR14][R8.64] ;  /* 0x0000000e08a53981 */ /* 0x0006a2000c1e1500 */
[----:B------:R-:W-:Y:S02]  /*3840*/  PRMT R216, RZ, 0x7610, R216 ;  /* 0x00007610ffd87816 */ /* 0x000fe400000000d8 */
[-C--:B---3--:R-:W-:Y:S02]  /*3850*/  IADD3 R8, P1, R168, R186.reuse, RZ ;  /* 0x000000baa8087210 */ /* 0x088fe40007f3e0ff */
[----:B----4-:R-:W-:-:S03]  /*3860*/  IADD3 R6, P0, R12, R186, RZ ;  /* 0x000000ba0c067210 */ /* 0x010fc60007f1e0ff */
[--C-:B------:R-:W-:Y:S02]  /*3870*/  IMAD.X R9, R169, 0x1, R187.reuse, P1 ;  /* 0x00000001a9097824 */ /* 0x100fe400008e06bb */
[----:B------:R-:W-:-:S03]  /*3880*/  IMAD.X R7, R13, 0x1, R187, P0 ;  /* 0x000000010d077824 */ /* 0x000fc600000e06bb */
[----:B------:R0:W3:Y:S04]  /*3890*/  @P2 LDG.E.U16 R200, desc[UR14][R8.64] ;  /* 0x0000000e08c82981 */ /* 0x0000e8000c1e1500 */
[----:B------:R1:W4:Y:S04]  /*38a0*/  @P2 LDG.E.U16 R216, desc[UR14][R6.64] ;  /* 0x0000000e06d82981 */ /* 0x000328000c1e1500 */
[----:B--2---:R-:W-:Y:S04]  /*38b0*/  STL [R1+0x23c], R249 ;  /* 0x00023cf901007387 */ /* 0x004fe80000100800 */
[----:B------:R-:W2:Y:S01]  /*38c0*/  LDL.64 R168, [R1+0xc0] ;  /* 0x0000c00001a87983 */ /* 0x000ea20000100a00 */
[----:B------:R-:W-:Y:S01]  /*38d0*/  ISETP.GT.AND P3, PT, R4, 0x13, PT ;  /* 0x000000130400780c */ /* 0x000fe20003f64270 */
[----:B------:R-:W-:Y:S01]  /*38e0*/  IMAD.MOV.U32 R217, RZ, RZ, R161 ;  /* 0x000000ffffd97224 */ /* 0x000fe200078e00a1 */
[----:B0-----:R-:W-:Y:S01]  /*38f0*/  IADD3 R8, P0, R160, R186, RZ ;  /* 0x000000baa0087210 */ /* 0x001fe20007f1e0ff */
[----:B------:R-:W2:Y:S01]  /*3900*/  LDL.64 R12, [R1+0xc8] ;  /* 0x0000c800010c7983 */ /* 0x000ea20000100a00 */
[----:B------:R-:W-:-:S03]  /*3910*/  PRMT R212, RZ, 0x7610, R212 ;  /* 0x00007610ffd47816 */ /* 0x000fc600000000d4 */
[----:B------:R-:W-:Y:S01]  /*3920*/  IMAD.X R9, R217, 0x1, R187, P0 ;  /* 0x00000001d9097824 */ /* 0x000fe200000e06bb */
[----:B------:R-:W-:Y:S02]  /*3930*/  ISETP.GT.AND P0, PT, R4, 0x14, PT ;  /* 0x000000140400780c */ /* 0x000fe40003f04270 */
[----:B------:R-:W-:-:S03]  /*3940*/  PRMT R223, RZ, 0x7610, R223 ;  /* 0x00007610ffdf7816 */ /* 0x000fc600000000df */
[----:B------:R2:W2:Y:S01]  /*3950*/  @P3 LDG.E.U16 R212, desc[UR14][R8.64] ;  /* 0x0000000e08d43981 */ /* 0x0004a2000c1e1500 */
[----:B-1----:R-:W-:Y:S02]  /*3960*/  IADD3 R6, P1, R172, R186, RZ ;  /* 0x000000baac067210 */ /* 0x002fe40007f3e0ff */
[----:B------:R-:W-:-:S03]  /*3970*/  PRMT R220, RZ, 0x7610, R220 ;  /* 0x00007610ffdc7816 */ /* 0x000fc600000000dc */
[----:B------:R-:W-:-:S05]  /*3980*/  IMAD.X R7, R173, 0x1, R187, P1 ;  /* 0x00000001ad077824 */ /* 0x000fca00008e06bb */
[----:B------:R0:W2:Y:S04]  /*3990*/  @P3 LDG.E.U16 R223, desc[UR14][R6.64] ;  /* 0x0000000e06df3981 */ /* 0x0000a8000c1e1500 */
[----:B---3--:R-:W-:Y:S04]  /*39a0*/  STL [R1+0x228], R200 ;  /* 0x000228c801007387 */ /* 0x008fe80000100800 */
[----:B----4-:R1:W-:Y:S01]  /*39b0*/  STL [R1+0x22c], R216 ;  /* 0x00022cd801007387 */ /* 0x0103e20000100800 */
[----:B--2---:R-:W-:Y:S01]  /*39c0*/  IADD3 R8, P2, R168, R186, RZ ;  /* 0x000000baa8087210 */ /* 0x004fe20007f5e0ff */
[----:B-1----:R-:W-:-:S02]  /*39d0*/  IMAD.MOV.U32 R216, RZ, RZ, R160 ;  /* 0x000000ffffd87224 */ /* 0x002fc400078e00a0 */
[----:B------:R-:W2:Y:S02]  /*39e0*/  LDL.LU.64 R160, [R1+0x258] ;  /* 0x0002580001a07983 */ /* 0x000ea40000300a00 */
[----:B------:R-:W-:Y:S02]  /*39f0*/  IMAD.X R9, R169, 0x1, R187, P2 ;  /* 0x00000001a9097824 */ /* 0x000fe400010e06bb */
[----:B------:R-:W3:Y:S04]  /*3a00*/  LDL.64 R216, [R1+0xd8] ;  /* 0x0000d80001d87983 */ /* 0x000ee80000100a00 */
[----:B------:R-:W4:Y:S04]  /*3a10*/  LDL.64 R172, [R1+0xd0] ;  /* 0x0000d00001ac7983 */ /* 0x000f280000100a00 */
[----:B------:R-:W2:Y:S01]  /*3a20*/  @P0 LDG.E.U16 R220, desc[UR14][R8.64] ;  /* 0x0000000e08dc0981 */ /* 0x000ea2000c1e1500 */
[----:B0-----:R-:W-:-:S03]  /*3a30*/  IADD3 R6, P1, R12, R186, RZ ;  /* 0x000000ba0c067210 */ /* 0x001fc60007f3e0ff */
[----:B------:R0:W-:Y:S02]  /*3a40*/  STL [R1+0x230], R212 ;  /* 0x000230d401007387 */ /* 0x0001e40000100800 */
[----:B------:R-:W-:Y:S02]  /*3a50*/  IMAD.X R7, R13, 0x1, R187, P1 ;  /* 0x000000010d077824 */ /* 0x000fe400008e06bb */
[----:B------:R-:W-:Y:S04]  /*3a60*/  STL [R1+0x84], R165 ;  /* 0x000084a501007387 */ /* 0x000fe80000100800 */
[----:B------:R-:W-:Y:S04]  /*3a70*/  STL [R1+0x234], R223 ;  /* 0x000234df01007387 */ /* 0x000fe80000100800 */
[----:B------:R-:W2:Y:S01]  /*3a80*/  LDL.LU.64 R168, [R1+0x250] ;  /* 0x0002500001a87983 */ /* 0x000ea20000300a00 */
[----:B------:R-:W-:-:S02]  /*3a90*/  ISETP.GT.AND P3, PT, R4, 0x15, PT ;  /* 0x000000150400780c */ /* 0x000fc40003f64270 */
[----:B------:R-:W-:Y:S02]  /*3aa0*/  PRMT R221, RZ, 0x7610, R221 ;  /* 0x00007610ffdd7816 */ /* 0x000fe400000000dd */
[C---:B------:R-:W-:Y:S02]  /*3ab0*/  ISETP.GT.AND P4, PT, R4.reuse, 0x16, PT ;  /* 0x000000160400780c */ /* 0x040fe40003f84270 */
[----:B------:R-:W-:Y:S02]  /*3ac0*/  PRMT R205, RZ, 0x7610, R205 ;  /* 0x00007610ffcd7816 */ /* 0x000fe400000000cd */
[----:B------:R1:W2:Y:S01]  /*3ad0*/  @P0 LDG.E.U16 R221, desc[UR14][R6.64] ;  /* 0x0000000e06dd0981 */ /* 0x0002a2000c1e1500 */
[----:B------:R-:W-:Y:S02]  /*3ae0*/  ISETP.GT.AND P0, PT, R4, 0x17, PT ;  /* 0x000000170400780c */ /* 0x000fe40003f04270 */
[----:B------:R-:W-:Y:S02]  /*3af0*/  PRMT R209, RZ, 0x7610, R209 ;  /* 0x00007610ffd17816 */ /* 0x000fe400000000d1 */
[----:B------:R-:W-:Y:S01]  /*3b00*/  PRMT R201, RZ, 0x7610, R201 ;  /* 0x00007610ffc97816 */ /* 0x000fe200000000c9 */
[----:B-1----:R-:W-:Y:S01]  /*3b10*/  IMAD.IADD R6, R224, 0x1, R186 ;  /* 0x00000001e0067824 */ /* 0x002fe200078e02ba */
[----:B------:R-:W-:-:S02]  /*3b20*/  PRMT R198, RZ, 0x7610, R198 ;  /* 0x00007610ffc67816 */ /* 0x000fc400000000c6 */
[----:B------:R-:W-:Y:S02]  /*3b30*/  PRMT R206, RZ, 0x7610, R206 ;  /* 0x00007610ffce7816 */ /* 0x000fe400000000ce */
[----:B------:R-:W-:Y:S02]  /*3b40*/  PRMT R14, RZ, 0x7610, R14 ;  /* 0x00007610ff0e7816 */ /* 0x000fe4000000000e */
[----:B------:R-:W-:Y:S02]  /*3b50*/  PRMT R222, RZ, 0x7610, R222 ;  /* 0x00007610ffde7816 */ /* 0x000fe400000000de */
[----:B------:R-:W-:Y:S02]  /*3b60*/  PRMT R208, RZ, 0x7610, R208 ;  /* 0x00007610ffd07816 */ /* 0x000fe400000000d0 */
[----:B------:R-:W-:Y:S02]  /*3b70*/  PRMT R203, RZ, 0x7610, R203 ;  /* 0x00007610ffcb7816 */ /* 0x000fe400000000cb */
[----:B------:R-:W-:-:S02]  /*3b80*/  PRMT R211, RZ, 0x7610, R211 ;  /* 0x00007610ffd37816 */ /* 0x000fc400000000d3 */
[----:B------:R-:W-:Y:S02]  /*3b90*/  PRMT R248, RZ, 0x7610, R248 ;  /* 0x00007610fff87816 */ /* 0x000fe400000000f8 */
[----:B------:R-:W-:Y:S02]  /*3ba0*/  PRMT R252, RZ, 0x7610, R252 ;  /* 0x00007610fffc7816 */ /* 0x000fe400000000fc */
[----:B------:R-:W-:Y:S02]  /*3bb0*/  PRMT R218, RZ, 0x7610, R218 ;  /* 0x00007610ffda7816 */ /* 0x000fe400000000da */
[----:B------:R-:W-:Y:S01]  /*3bc0*/  PRMT R251, RZ, 0x7610, R251 ;  /* 0x00007610fffb7816 */ /* 0x000fe200000000fb */
[----:B------:R-:W1:Y:S01]  /*3bd0*/  S2R R219, SR_TID.X ;  /* 0x0000000000db7919 */ /* 0x000e620000002100 */
[----:B------:R-:W-:Y:S02]  /*3be0*/  PRMT R215, RZ, 0x7610, R215 ;  /* 0x00007610ffd77816 */ /* 0x000fe400000000d7 */
[----:B---3--:R-:W-:-:S02]  /*3bf0*/  IADD3 R12, P1, R216, R186, RZ ;  /* 0x000000bad80c7210 */ /* 0x008fc40007f3e0ff */
[----:B----4-:R-:W-:-:S03]  /*3c00*/  IADD3 R8, P2, R172, R186, RZ ;  /* 0x000000baac087210 */ /* 0x010fc60007f5e0ff */
[--C-:B------:R-:W-:Y:S01]  /*3c10*/  IMAD.X R13, R217, 0x1, R187.reuse, P1 ;  /* 0x00000001d90d7824 */ /* 0x100fe200008e06bb */
[----:B--2---:R-:W-:Y:S04]  /*3c20*/  STL [R1+0x238], R220 ;  /* 0x000238dc01007387 */ /* 0x004fe80000100800 */
[----:B------:R-:W2:Y:S04]  /*3c30*/  LDL.LU R172, [R1+0x24c] ;  /* 0x00024c0001ac7983 */ /* 0x000ea80000300800 */
[----:B------:R-:W3:Y:S04]  /*3c40*/  LDL.LU R217, [R1+0x64] ;  /* 0x0000640001d97983 */ /* 0x000ee80000300800 */
[----:B------:R-:W4:Y:S04]  /*3c50*/  LDL.LU R216, [R1+0x68] ;  /* 0x0000680001d87983 */ /* 0x000f280000300800 */
[----:B0-----:R-:W3:Y:S04]  /*3c60*/  LDL.LU R212, [R1+0x6c] ;  /* 0x00006c0001d47983 */ /* 0x001ee80000300800 */
[----:B------:R-:W2:Y:S01]  /*3c70*/  LDL.LU R202, [R1+0x70] ;  /* 0x0000700001ca7983 */ /* 0x000ea20000300800 */
[----:B------:R-:W-:Y:S01]  /*3c80*/  IMAD.X R9, R173, 0x1, R187, P2 ;  /* 0x00000001ad097824 */ /* 0x000fe200010e06bb */
[----:B------:R-:W-:-:S02]  /*3c90*/  IADD3 RZ, P2, R224, R186, RZ ;  /* 0x000000bae0ff7210 */ /* 0x000fc40007f5e0ff */
[----:B------:R-:W-:Y:S01]  /*3ca0*/  IADD3 RZ, P1, R226, R186, RZ ;  /* 0x000000bae2ff7210 */ /* 0x000fe20007f3e0ff */
[----:B------:R-:W4:Y:S02]  /*3cb0*/  LDL.LU R210, [R1+0x74] ;  /* 0x0000740001d27983 */ /* 0x000f240000300800 */
[----:B------:R-:W-:Y:S02]  /*3cc0*/  IMAD.X R7, R225, 0x1, R187, P2 ;  /* 0x00000001e1077824 */ /* 0x000fe400010e06bb */
[----:B------:R0:W3:Y:S04]  /*3cd0*/  @P3 LDG.E.U16 R205, desc[UR14][R8.64] ;  /* 0x0000000e08cd3981 */ /* 0x0000e8000c1e1500 */
[----:B------:R1:W3:Y:S01]  /*3ce0*/  @P4 LDG.E.U16 R209, desc[UR14][R6.64] ;  /* 0x0000000e06d14981 */ /* 0x0002e2000c1e1500 */
[----:B------:R-:W-:-:S02]  /*3cf0*/  PRMT R213, RZ, 0x7610, R213 ;  /* 0x00007610ffd57816 */ /* 0x000fc400000000d5 */
[----:B------:R-:W-:Y:S01]  /*3d00*/  PRMT R207, RZ, 0x7610, R207 ;  /* 0x00007610ffcf7816 */ /* 0x000fe200000000cf */
[----:B------:R-:W3:Y:S01]  /*3d10*/  LDL.LU R200, [R1+0x78] ;  /* 0x0000780001c87983 */ /* 0x000ee20000300800 */
[----:B0-----:R-:W-:Y:S01]  /*3d20*/  IMAD.X R9, R227, 0x1, R187, P1 ;  /* 0x00000001e3097824 */ /* 0x001fe200008e06bb */
[C---:B------:R-:W-:Y:S01]  /*3d30*/  IADD3 RZ, P1, R228.reuse, R186, RZ ;  /* 0x000000bae4ff7210 */ /* 0x040fe20007f3e0ff */
[----:B-1----:R-:W-:-:S04]  /*3d40*/  IMAD.IADD R6, R228, 0x1, R186 ;  /* 0x00000001e4067824 */ /* 0x002fc800078e02ba */
[----:B------:R-:W-:Y:S01]  /*3d50*/  IMAD.X R7, R229, 0x1, R187, P1 ;  /* 0x00000001e5077824 */ /* 0x000fe200008e06bb */
[----:B------:R-:W-:Y:S02]  /*3d60*/  IADD3 RZ, P1, R230, R186, RZ ;  /* 0x000000bae6ff7210 */ /* 0x000fe40007f3e0ff */
[----:B------:R-:W-:Y:S02]  /*3d70*/  ISETP.GT.AND P2, PT, R4, 0x18, PT ;  /* 0x000000180400780c */ /* 0x000fe40003f44270 */
[----:B------:R0:W3:Y:S01]  /*3d80*/  @P0 LDG.E.U16 R201, desc[UR14][R6.64] ;  /* 0x0000000e06c90981 */ /* 0x0000e2000c1e1500 */
[----:B------:R-:W-:-:S05]  /*3d90*/  IMAD.IADD R8, R226, 0x1, R186 ;  /* 0x00000001e2087824 */ /* 0x000fca00078e02ba */
[----:B------:R1:W3:Y:S01]  /*3da0*/  @P4 LDG.E.U16 R206, desc[UR14][R8.64] ;  /* 0x0000000e08ce4981 */ /* 0x0002e2000c1e1500 */
[----:B0-----:R-:W-:Y:S02]  /*3db0*/  IMAD.IADD R6, R230, 0x1, R186 ;  /* 0x00000001e6067824 */ /* 0x001fe400078e02ba */
[----:B------:R-:W-:Y:S01]  /*3dc0*/  IMAD.X R7, R231, 0x1, R187, P1 ;  /* 0x00000001e7077824 */ /* 0x000fe200008e06bb */
[----:B------:R-:W-:-:S04]  /*3dd0*/  IADD3 RZ, P1, R232, R186, RZ ;  /* 0x000000bae8ff7210 */ /* 0x000fc80007f3e0ff */
[----:B------:R0:W3:Y:S01]  /*3de0*/  @P0 LDG.E.U16 R198, desc[UR14][R6.64] ;  /* 0x0000000e06c60981 */ /* 0x0000e2000c1e1500 */
[----:B-1----:R-:W-:Y:S01]  /*3df0*/  IMAD.IADD R8, R232, 0x1, R186 ;  /* 0x00000001e8087824 */ /* 0x002fe200078e02ba */
[----:B------:R-:W-:Y:S01]  /*3e00*/  IADD3 RZ, P0, R234, R186, RZ ;  /* 0x000000baeaff7210 */ /* 0x000fe20007f1e0ff */
[----:B------:R-:W-:Y:S01]  /*3e10*/  IMAD.X R9, R233, 0x1, R187, P1 ;  /* 0x00000001e9097824 */ /* 0x000fe200008e06bb */
[----:B------:R-:W-:Y:S02]  /*3e20*/  ISETP.GT.AND P1, PT, R4, 0x19, PT ;  /* 0x000000190400780c */ /* 0x000fe40003f24270 */
[----:B0-----:R-:W-:-:S06]  /*3e30*/  PRMT R6, RZ, 0x7610, R6 ;  /* 0x00007610ff067816 */ /* 0x001fcc0000000006 */
[----:B------:R0:W3:Y:S02]  /*3e40*/  @P2 LDG.E.U16 R6, desc[UR14][R8.64] ;  /* 0x0000000e08062981 */ /* 0x0000e4000c1e1500 */
[----:B0-----:R-:W-:Y:S02]  /*3e50*/  IMAD.IADD R8, R234, 0x1, R186 ;  /* 0x00000001ea087824 */ /* 0x001fe400078e02ba */
[----:B------:R-:W-:Y:S01]  /*3e60*/  IMAD.X R9, R235, 0x1, R187, P0 ;  /* 0x00000001eb097824 */ /* 0x000fe200000e06bb */
[----:B------:R-:W-:-:S04]  /*3e70*/  IADD3 RZ, P0, R236, R186, RZ ;  /* 0x000000baecff7210 */ /* 0x000fc80007f1e0ff */
        /* <DEDUP_REMOVED lines=8> */
[----:B------:R0:W3:Y:S01]  /*3f00*/  @P1 LDG.E.U16 R208, desc[UR14][R8.64] ;  /* 0x0000000e08d01981 */ /* 0x0000e2000c1e1500 */
[----:B------:R-:W-:Y:S01]  /*3f10*/  ISETP.GT.AND P1, PT, R4, 0x1a, PT ;  /* 0x0000001a0400780c */ /* 0x000fe20003f24270 */
[----:B0-----:R-:W-:Y:S02]  /*3f20*/  IMAD.IADD R8, R240, 0x1, R186 ;  /* 0x00000001f0087824 */ /* 0x001fe400078e02ba */
[----:B------:R-:W-:Y:S01]  /*3f30*/  IMAD.X R9, R241, 0x1, R187, P0 ;  /* 0x00000001f1097824 */ /* 0x000fe200000e06bb */
[----:B------:R-:W-:-:S09]  /*3f40*/  IADD3 RZ, P0, R242, R186, RZ ;  /* 0x000000baf2ff7210 */ /* 0x000fd20007f1e0ff */
        /* <DEDUP_REMOVED lines=32> */
[----:B------:R-:W-:Y:S02]  /*4150*/  ISETP.GT.AND P1, PT, R4, 0x1e, PT ;  /* 0x0000001e0400780c */ /* 0x000fe40003f24270 */
[----:B------:R-:W-:Y:S02]  /*4160*/  LOP3.LUT R7, R219, 0x1f, RZ, 0xc0, !PT ;  /* 0x0000001fdb077812 */ /* 0x000fe400078ec0ff */
[----:B------:R-:W-:Y:S01]  /*4170*/  PRMT R204, RZ, 0x7610, R204 ;  /* 0x00007610ffcc7816 */ /* 0x000fe200000000cc */
[----:B0-----:R-:W-:Y:S02]  /*4180*/  IMAD.IADD R8, R178, 0x1, R186 ;  /* 0x00000001b2087824 */ /* 0x001fe400078e02ba */
[----:B------:R-:W-:Y:S01]  /*4190*/  IMAD.X R9, R179, 0x1, R187, P0 ;  /* 0x00000001b3097824 */ /* 0x000fe200000e06bb */
[----:B------:R-:W-:-:S05]  /*41a0*/  IADD3 RZ, P0, R162, R186, RZ ;  /* 0x000000baa2ff7210 */ /* 0x000fca0007f1e0ff */
[----:B------:R0:W3:Y:S01]  /*41b0*/  @P1 LDG.E.U16 R207, desc[UR14][R8.64] ;  /* 0x0000000e08cf1981 */ /* 0x0000e2000c1e1500 */
[----:B------:R-:W-:Y:S02]  /*41c0*/  ISETP.GE.AND P2, PT, R7, R4, PT ;  /* 0x000000040700720c */ /* 0x000fe40003f46270 */
[----:B------:R-:W1:Y:S01]  /*41d0*/  S2R R7, SR_TID.X ;  /* 0x0000000000077919 */ /* 0x000e620000002100 */
[----:B0-----:R-:W-:Y:S02]  /*41e0*/  IMAD.IADD R8, R162, 0x1, R186 ;  /* 0x00000001a2087824 */ /* 0x001fe400078e02ba */
[----:B------:R-:W-:Y:S01]  /*41f0*/  IMAD.X R9, R163, 0x1, R187, P0 ;  /* 0x00000001a3097824 */ /* 0x000fe200000e06bb */
[----:B------:R-:W-:-:S04]  /*4200*/  IADD3 RZ, P0, R158, R186, RZ ;  /* 0x000000ba9eff7210 */ /* 0x000fc80007f1e0ff */
[----:B------:R0:W3:Y:S01]  /*4210*/  @P1 LDG.E.U16 R204, desc[UR14][R8.64] ;  /* 0x0000000e08cc1981 */ /* 0x0000e2000c1e1500 */
[----:B------:R-:W-:Y:S02]  /*4220*/  ISETP.GT.AND P1, PT, R4, 0x1f, PT ;  /* 0x0000001f0400780c */ /* 0x000fe40003f24270 */
[----:B------:R-:W-:Y:S02]  /*4230*/  PRMT R199, RZ, 0x7610, R199 ;  /* 0x00007610ffc77816 */ /* 0x000fe400000000c7 */
[----:B------:R-:W-:Y:S01]  /*4240*/  PRMT R214, RZ, 0x7610, R214 ;  /* 0x00007610ffd67816 */ /* 0x000fe200000000d6 */
[----:B0-----:R-:W-:Y:S01]  /*4250*/  IMAD.IADD R8, R158, 0x1, R186 ;  /* 0x000000019e087824 */ /* 0x001fe200078e02ba */
[----:B------:R-:W-:Y:S01]  /*4260*/  PRMT R196, RZ, 0x7610, R196 ;  /* 0x00007610ffc47816 */ /* 0x000fe200000000c4 */
[----:B------:R-:W-:Y:S01]  /*4270*/  IMAD.X R9, R159, 0x1, R187, P0 ;  /* 0x000000019f097824 */ /* 0x000fe200000e06bb */
[C---:B------:R-:W-:Y:S02]  /*4280*/  IADD3 RZ, P0, R22.reuse, R186, RZ ;  /* 0x000000ba16ff7210 */ /* 0x040fe40007f1e0ff */
[----:B------:R-:W3:Y:S04]  /*4290*/  @P3 LDG.E.U16 R214, desc[UR14][R12.64] ;  /* 0x0000000e0cd63981 */ /* 0x000ee8000c1e1500 */
[----:B------:R0:W3:Y:S02]  /*42a0*/  @P1 LDG.E.U16 R199, desc[UR14][R8.64] ;  /* 0x0000000e08c71981 */ /* 0x0000e4000c1e1500 */
[----:B0-----:R-:W-:-:S02]  /*42b0*/  IMAD.IADD R8, R22, 0x1, R186 ;  /* 0x0000000116087824 */ /* 0x001fc400078e02ba */
[----:B------:R-:W-:-:S05]  /*42c0*/  IMAD.X R9, R23, 0x1, R187, P0 ;  /* 0x0000000117097824 */ /* 0x000fca00000e06bb */
[----:B------:R0:W3:Y:S01]  /*42d0*/  @P1 LDG.E.U16 R196, desc[UR14][R8.64] ;  /* 0x0000000e08c41981 */ /* 0x0000e2000c1e1500 */
[C---:B-1----:R-:W-:Y:S01]  /*42e0*/  IMAD.SHL.U32 R250, R7.reuse, 0x2, RZ ;  /* 0x0000000207fa7824 */ /* 0x042fe200078e00ff */
[----:B------:R-:W-:-:S04]  /*42f0*/  LOP3.LUT R7, R7, 0x40, RZ, 0xc0, !PT ;  /* 0x0000004007077812 */ /* 0x000fc800078ec0ff */
[----:B------:R-:W-:Y:S01]  /*4300*/  LOP3.LUT R250, R250, 0x7e, RZ, 0xc0, !PT ;  /* 0x0000007efafa7812 */ /* 0x000fe200078ec0ff */
[----:B------:R-:W-:-:S04]  /*4310*/  IMAD.MOV.U32 R181, RZ, RZ, R180 ;  /* 0x000000ffffb57224 */ /* 0x000fc800078e00b4 */
[----:B------:R-:W-:Y:S01]  /*4320*/  IMAD R250, R7, 0x40, R250 ;  /* 0x0000004007fa7824 */ /* 0x000fe200078e02fa */
[----:B------:R-:W-:Y:S01]  /*4330*/  BAR.SYNC.DEFER_BLOCKING 0x0 ;  /* 0x0000000000007b1d */ /* 0x000fe20000010000 */
[----:B------:R-:W-:Y:S02]  /*4340*/  IMAD.MOV.U32 R180, RZ, RZ, R157 ;  /* 0x000000ffffb47224 */ /* 0x000fe400078e009d */
[----:B------:R-:W-:Y:S02]  /*4350*/  IMAD.MOV.U32 R177, RZ, RZ, R176 ;  /* 0x000000ffffb17224 */ /* 0x000fe400078e00b0 */
[----:B------:R-:W-:Y:S01]  /*4360*/  IMAD.MOV.U32 R176, RZ, RZ, R160 ;  /* 0x000000ffffb07224 */ /* 0x000fe200078e00a0 */
[----:B------:R-:W-:Y:S01]  /*4370*/  STL.64 [R1+0x240], R224 ;  /* 0x000240e001007387 */ /* 0x000fe20000100a00 */
[----:B--2---:R-:W-:-:S03]  /*4380*/  IMAD.MOV.U32 R160, RZ, RZ, R202 ;  /* 0x000000ffffa07224 */ /* 0x004fc600078e00ca */
[----:B------:R-:W2:Y:S04]  /*4390*/  LDL.LU R157, [R1+0x7c] ;  /* 0x00007c00019d7983 */ /* 0x000ea80000300800 */
[----:B------:R1:W-:Y:S04]  /*43a0*/  STS.U16 [R250+UR12+0x2000], R156 ;  /* 0x0020009cfa007988 */ /* 0x0003e8000800040c */
[----:B------:R4:W-:Y:S04]  /*43b0*/  STS.U16 [R250+UR12], R153 ;  /* 0x00000099fa007988 */ /* 0x0009e8000800040c */
[----:B-1----:R-:W2:Y:S04]  /*43c0*/  LDL.LU R156, [R1+0x80] ;  /* 0x00008000019c7983 */ /* 0x002ea80000300800 */
[----:B------:R-:W2:Y:S04]  /*43d0*/  LDL.LU R202, [R1+0x114] ;  /* 0x0001140001ca7983 */ /* 0x000ea80000300800 */
[----:B----4-:R-:W4:Y:S04]  /*43e0*/  LDL.LU R153, [R1+0x118] ;  /* 0x0001180001997983 */ /* 0x010f280000300800 */
[----:B------:R1:W-:Y:S01]  /*43f0*/  STS.U16 [R250+UR12+0x400], R19 ;  /* 0x00040013fa007988 */ /* 0x0003e2000800040c */
[----:B------:R-:W-:-:S02]  /*4400*/  IMAD.MOV.U32 R13, RZ, RZ, R210 ;  /* 0x000000ffff0d7224 */ /* 0x000fc400078e00d2 */
[----:B---3--:R-:W-:Y:S01]  /*4410*/  IMAD.MOV.U32 R12, RZ, RZ, R200 ;  /* 0x000000ffff0c7224 */ /* 0x008fe200078e00c8 */
[----:B-1----:R-:W3:Y:S04]  /*4420*/  LDL.LU R19, [R1+0x11c] ;  /* 0x00011c0001137983 */ /* 0x002ee80000300800 */
[----:B------:R-:W3:Y:S04]  /*4430*/  LDL.LU R7, [R1+0x120] ;  /* 0x0001200001077983 */ /* 0x000ee80000300800 */
[----:B------:R-:W3:Y:S04]  /*4440*/  LDL.LU R210, [R1+0x124] ;  /* 0x0001240001d27983 */ /* 0x000ee80000300800 */
[----:B------:R-:W3:Y:S04]  /*4450*/  LDL.LU R200, [R1+0x128] ;  /* 0x0001280001c87983 */ /* 0x000ee80000300800 */
[----:B------:R4:W-:Y:S04]  /*4460*/  STS.U16 [R250+UR12+0x2400], R152 ;  /* 0x00240098fa007988 */ /* 0x0009e8000800040c */
[----:B------:R1:W-:Y:S01]  /*4470*/  STS.U16 [R250+UR12+0x800], R15 ;  /* 0x0008000ffa007988 */ /* 0x0003e2000800040c */
[----:B------:R-:W-:-:S02]  /*4480*/  IMAD.MOV.U32 R171, RZ, RZ, R170 ;  /* 0x000000ffffab7224 */ /* 0x000fc400078e00aa */
[----:B------:R-:W-:Y:S01]  /*4490*/  IMAD.MOV.U32 R170, RZ, RZ, R154 ;  /* 0x000000ffffaa7224 */ /* 0x000fe200078e009a */
[----:B------:R-:W-:Y:S01]  /*44a0*/  PRMT R197, RZ, 0x7610, R197 ;  /* 0x00007610ffc57816 */ /* 0x000fe200000000c5 */
[----:B------:R-:W-:Y:S02]  /*44b0*/  IMAD.MOV.U32 R165, RZ, RZ, R164 ;  /* 0x000000ffffa57224 */ /* 0x000fe400078e00a4 */
[----:B0-----:R-:W-:Y:S01]  /*44c0*/  IMAD.WIDE R8, R5, 0x2, R170 ;  /* 0x0000000205087825 */ /* 0x001fe200078e02aa */
[----:B------:R-:W-:-:S03]  /*44d0*/  PRMT R189, RZ, 0x7610, R189 ;  /* 0x00007610ffbd7816 */ /* 0x000fc600000000bd */
[----:B------:R-:W-:Y:S01]  /*44e0*/  IMAD.MOV.U32 R164, RZ, RZ, R155 ;  /* 0x000000ffffa47224 */ /* 0x000fe200078e009b */
[----:B------:R0:W3:Y:S01]  /*44f0*/  @!P2 LDG.E.U16 R197, desc[UR14][R8.64] ;  /* 0x0000000e08c5a981 */ /* 0x0000e2000c1e1500 */
[----:B------:R-:W-:Y:S02]  /*4500*/  PRMT R194, RZ, 0x7610, R194 ;  /* 0x00007610ffc27816 */ /* 0x000fe400000000c2 */
[----:B0-----:R-:W-:-:S05]  /*4510*/  IMAD.WIDE R8, R5, 0x2, R164 ;  /* 0x0000000205087825 */ /* 0x001fca00078e02a4 */
[----:B------:R0:W3:Y:S01]  /*4520*/  @!P2 LDG.E.U16 R189, desc[UR14][R8.64] ;  /* 0x0000000e08bda981 */ /* 0x0000e2000c1e1500 */
[----:B----4-:R-:W-:Y:S02]  /*4530*/  IMAD.MOV.U32 R152, RZ, RZ, R153 ;  /* 0x000000ffff987224 */ /* 0x010fe400078e0099 */
[----:B--2---:R-:W-:Y:S02]  /*4540*/  IMAD.MOV.U32 R153, RZ, RZ, R202 ;  /* 0x000000ffff997224 */ /* 0x004fe400078e00ca */
[----:B------:R-:W2:Y:S04]  /*4550*/  LDL.LU R202, [R1+0x12c] ;  /* 0x00012c0001ca7983 */ /* 0x000ea80000300800 */
[----:B-1----:R-:W4:Y:S01]  /*4560*/  LDL.LU R15, [R1+0x130] ;  /* 0x00013000010f7983 */ /* 0x002f220000300800 */
[----:B0-----:R-:W-:Y:S01]  /*4570*/  IMAD.WIDE R8, R5, 0x2, R180 ;  /* 0x0000000205087825 */ /* 0x001fe200078e02b4 */
[----:B------:R-:W-:-:S02]  /*4580*/  PRMT R16, RZ, 0x7610, R16 ;  /* 0x00007610ff107816 */ /* 0x000fc40000000010 */
[----:B------:R-:W-:Y:S01]  /*4590*/  PRMT R195, RZ, 0x7610, R195 ;  /* 0x00007610ffc37816 */ /* 0x000fe200000000c3 */
[----:B------:R-:W-:Y:S01]  /*45a0*/  IMAD.MOV.U32 R154, RZ, RZ, R168 ;  /* 0x000000ffff9a7224 */ /* 0x000fe200078e00a8 */
[----:B------:R0:W2:Y:S01]  /*45b0*/  @!P2 LDG.E.U16 R194, desc[UR14][R8.64] ;  /* 0x0000000e08c2a981 */ /* 0x0000a2000c1e1500 */
[----:B------:R-:W-:Y:S02]  /*45c0*/  IMAD.MOV.U32 R155, RZ, RZ, R161 ;  /* 0x000000ffff9b7224 */ /* 0x000fe400078e00a1 */
[----:B------:R-:W-:Y:S01]  /*45d0*/  IMAD.MOV.U32 R173, RZ, RZ, R172 ;  /* 0x000000ffffad7224 */ /* 0x000fe200078e00ac */
[----:B------:R-:W-:Y:S02]  /*45e0*/  PRMT R17, RZ, 0x7610, R17 ;  /* 0x00007610ff117816 */ /* 0x000fe40000000011 */
[----:B------:R-:W-:Y:S02]  /*45f0*/  PRMT R192, RZ, 0x7610, R192 ;  /* 0x00007610ffc07816 */ /* 0x000fe400000000c0 */
[----:B------:R-:W-:-:S02]  /*4600*/  PRMT R20, RZ, 0x7610, R20 ;  /* 0x00007610ff147816 */ /* 0x000fc40000000014 */
[----:B------:R-:W-:Y:S01]  /*4610*/  PRMT R193, RZ, 0x7610, R193 ;  /* 0x00007610ffc17816 */ /* 0x000fe200000000c1 */
[----:B0-----:R-:W-:Y:S01]  /*4620*/  IMAD.WIDE R8, R5, 0x2, R176 ;  /* 0x0000000205087825 */ /* 0x001fe200078e02b0 */
[----:B------:R-:W-:Y:S01]  /*4630*/  PRMT R21, RZ, 0x7610, R21 ;  /* 0x00007610ff157816 */ /* 0x000fe20000000015 */
[----:B------:R3:W-:Y:S04]  /*4640*/  STS.U16 [R250+UR12+0x2800], R18 ;  /* 0x00280012fa007988 */ /* 0x0007e8000800040c */
[----:B------:R0:W2:Y:S01]  /*4650*/  @!P2 LDG.E.U16 R16, desc[UR14][R8.64] ;  /* 0x0000000e0810a981 */ /* 0x0000a2000c1e1500 */
[----:B------:R-:W-:Y:S01]  /*4660*/  IMAD.MOV.U32 R172, RZ, RZ, R169 ;  /* 0x000000ffffac7224 */ /* 0x000fe200078e00a9 */
[----:B------:R-:W-:Y:S02]  /*4670*/  PRMT R190, RZ, 0x7610, R190 ;  /* 0x00007610ffbe7816 */ /* 0x000fe400000000be */
[----:B------:R1:W-:Y:S01]  /*4680*/  STS.U16 [R250+UR12+0xc00], R6 ;  /* 0x000c0006fa007988 */ /* 0x0003e2000800040c */
[----:B------:R-:W-:-:S02]  /*4690*/  PRMT R3, RZ, 0x7610, R3 ;  /* 0x00007610ff037816 */ /* 0x000fc40000000003 */
[----:B------:R-:W-:Y:S01]  /*46a0*/  LOP3.LUT R220, R250, 0x10, RZ, 0x3c, !PT ;  /* 0x00000010fadc7812 */ /* 0x000fe200078e3cff */
[----:B------:R-:W-:Y:S01]  /*46b0*/  STS.U16 [R250+UR12+0x2c00], R14 ;  /* 0x002c000efa007988 */ /* 0x000fe2000800040c */
[----:B0-----:R-:W-:Y:S01]  /*46c0*/  IMAD.WIDE R8, R5, 0x2, R154 ;  /* 0x0000000205087825 */ /* 0x001fe200078e029a */
[----:B------:R-:W-:Y:S02]  /*46d0*/  PRMT R191, RZ, 0x7610, R191 ;  /* 0x00007610ffbf7816 */ /* 0x000fe400000000bf */
[----:B------:R-:W2:Y:S04]  /*46e0*/  LDL.LU R249, [R1+0x84] ;  /* 0x0000840001f97983 */ /* 0x000ea80000300800 */
[----:B------:R0:W2:Y:S01]  /*46f0*/  @!P2 LDG.E.U16 R195, desc[UR14][R8.64] ;  /* 0x0000000e08c3a981 */ /* 0x0000a2000c1e1500 */
[----:B------:R-:W-:-:S02]  /*4700*/  IMAD.MOV.U32 R168, RZ, RZ, R216 ;  /* 0x000000ffffa87224 */ /* 0x000fc400078e00d8 */
[----:B------:R-:W-:Y:S02]  /*4710*/  IMAD.MOV.U32 R169, RZ, RZ, R217 ;  /* 0x000000ffffa97224 */ /* 0x000fe400078e00d9 */
[----:B0-----:R-:W-:-:S05]  /*4720*/  IMAD.WIDE R8, R5, 0x2, R172 ;  /* 0x0000000205087825 */ /* 0x001fca00078e02ac */
[----:B------:R0:W2:Y:S01]  /*4730*/  @!P2 LDG.E.U16 R17, desc[UR14][R8.64] ;  /* 0x0000000e0811a981 */ /* 0x0000a2000c1e1500 */
[----:B------:R-:W-:Y:S02]  /*4740*/  IMAD.MOV.U32 R161, RZ, RZ, R212 ;  /* 0x000000ffffa17224 */ /* 0x000fe400078e00d4 */
[----:B0-----:R-:W-:-:S05]  /*4750*/  IMAD.WIDE R8, R5, 0x2, R168 ;  /* 0x0000000205087825 */ /* 0x001fca00078e02a8 */
[----:B------:R0:W2:Y:S02]  /*4760*/  @!P2 LDG.E.U16 R192, desc[UR14][R8.64] ;  /* 0x0000000e08c0a981 */ /* 0x0000a4000c1e1500 */
[----:B0-----:R-:W-:-:S05]  /*4770*/  IMAD.WIDE R8, R5, 0x2, R160 ;  /* 0x0000000205087825 */ /* 0x001fca00078e02a0 */
[----:B------:R0:W2:Y:S02]  /*4780*/  @!P2 LDG.E.U16 R20, desc[UR14][R8.64] ;  /* 0x0000000e0814a981 */ /* 0x0000a4000c1e1500 */
[----:B0-----:R-:W-:-:S05]  /*4790*/  IMAD.WIDE R8, R5, 0x2, R12 ;  /* 0x0000000205087825 */ /* 0x001fca00078e020c */
[----:B------:R0:W2:Y:S01]  /*47a0*/  @!P2 LDG.E.U16 R193, desc[UR14][R8.64] ;  /* 0x0000000e08c1a981 */ /* 0x0000a2000c1e1500 */
[----:B---3--:R-:W-:Y:S02]  /*47b0*/  IMAD.MOV.U32 R18, RZ, RZ, R7 ;  /* 0x000000ffff127224 */ /* 0x008fe400078e0007 */
[----:B0-----:R-:W-:-:S05]  /*47c0*/  IMAD.WIDE R8, R5, 0x2, R156 ;  /* 0x0000000205087825 */ /* 0x001fca00078e029c */
[----:B------:R0:W3:Y:S01]  /*47d0*/  @!P2 LDG.E.U16 R21, desc[UR14][R8.64] ;  /* 0x0000000e0815a981 */ /* 0x0000e2000c1e1500 */
[----:B-1----:R-:W-:-:S03]  /*47e0*/  IMAD.WIDE R6, R5, 0x2, R18 ;  /* 0x0000000205067825 */ /* 0x002fc600078e0212 */
[----:B------:R1:W-:Y:S04]  /*47f0*/  STS.U16 [R220+UR12+0x80], R247 ;  /* 0x000080f7dc007988 */ /* 0x0003e8000800040c */
[----:B------:R-:W3:Y:S01]  /*4800*/  @!P2 LDG.E.U16 R3, desc[UR14][R6.64] ;  /* 0x0000000e0603a981 */ /* 0x000ee2000c1e1500 */
[----:B0-----:R-:W-:-:S03]  /*4810*/  IMAD.WIDE R8, R5, 0x2, R152 ;  /* 0x0000000205087825 */ /* 0x001fc600078e0298 */
[----:B-1----:R-:W3:Y:S04]  /*4820*/  LDL.LU R247, [R1+0x138] ;  /* 0x0001380001f77983 */ /* 0x002ee80000300800 */
[----:B------:R0:W3:Y:S01]  /*4830*/  @!P2 LDG.E.U16 R190, desc[UR14][R8.64] ;  /* 0x0000000e08bea981 */ /* 0x0000e2000c1e1500 */
[----:B------:R-:W-:-:S03]  /*4840*/  PRMT R2, RZ, 0x7610, R2 ;  /* 0x00007610ff027816 */ /* 0x000fc60000000002 */
[----:B------:R-:W3:Y:S04]  /*4850*/  LDL.LU R225, [R1+0x13c] ;  /* 0x00013c0001e17983 */ /* 0x000ee80000300800 */
[----:B------:R-:W3:Y:S01]  /*4860*/  LDL.LU R224, [R1+0x140] ;  /* 0x0001400001e07983 */ /* 0x000ee20000300800 */
[----:B0-----:R-:W-:Y:S02]  /*4870*/  IMAD.MOV.U32 R8, RZ, RZ, R200 ;  /* 0x000000ffff087224 */ /* 0x001fe400078e00c8 */
[----:B------:R-:W-:Y:S01]  /*4880*/  IMAD.MOV.U32 R9, RZ, RZ, R210 ;  /* 0x000000ffff097224 */ /* 0x000fe200078e00d2 */
[----:B------:R-:W3:Y:S01]  /*4890*/  LDL.LU R223, [R1+0x10c] ;  /* 0x00010c0001df7983 */ /* 0x000ee20000300800 */
[----:B------:R-:W-:-:S03]  /*48a0*/  IMAD.WIDE R6, R5, 0x2, R8 ;  /* 0x0000000205067825 */ /* 0x000fc600078e0208 */
[----:B------:R-:W3:Y:S04]  /*48b0*/  LDL.LU R212, [R1+0x108] ;  /* 0x0001080001d47983 */ /* 0x000ee80000300800 */
[----:B------:R0:W3:Y:S04]  /*48c0*/  @!P2 LDG.E.U16 R191, desc[UR14][R6.64] ;  /* 0x0000000e06bfa981 */ /* 0x0000e8000c1e1500 */
[----:B------:R-:W3:Y:S04]  /*48d0*/  LDL.LU R216, [R1+0xe8] ;  /* 0x0000e80001d87983 */ /* 0x000ee80000300800 */
[----:B------:R-:W3:Y:S04]  /*48e0*/  LDL.LU R200, [R1+0xe4] ;  /* 0x0000e40001c87983 */ /* 0x000ee80000300800 */
[----:B------:R1:W-:Y:S04]  /*48f0*/  STS.U16 [R220+UR12+0x2080], R0 ;  /* 0x00208000dc007988 */ /* 0x0003e8000800040c */
[----:B-1----:R-:W3:Y:S01]  /*4900*/  LDL.LU R0, [R1+0x248] ;  /* 0x0002480001007983 */ /* 0x002ee20000300800 */
[----:B----4-:R-:W-:-:S02]  /*4910*/  IMAD.MOV.U32 R14, RZ, RZ, R15 ;  /* 0x000000ffff0e7224 */ /* 0x010fc400078e000f */
[----:B--2---:R-:W-:Y:S02]  /*4920*/  IMAD.MOV.U32 R15, RZ, RZ, R202 ;  /* 0x000000ffff0f7224 */ /* 0x004fe400078e00ca */
[----:B------:R-:W2:Y:S01]  /*4930*/  LDL.LU R202, [R1+0x104] ;  /* 0x0001040001ca7983 */ /* 0x000ea20000300800 */
[----:B0-----:R-:W-:-:S03]  /*4940*/  IMAD.WIDE R6, R5, 0x2, R14 ;  /* 0x0000000205067825 */ /* 0x001fc600078e020e */
[----:B------:R-:W4:Y:S04]  /*4950*/  LDL.LU R217, [R1+0x100] ;  /* 0x0001000001d97983 */ /* 0x000f280000300800 */
[----:B------:R-:W4:Y:S04]  /*4960*/  LDL.LU R210, [R1+0xe0] ;  /* 0x0000e00001d27983 */ /* 0x000f280000300800 */
[----:B------:R3:W4:Y:S04]  /*4970*/  @!P2 LDG.E.U16 R2, desc[UR14][R6.64] ;  /* 0x0000000e0602a981 */ /* 0x000728000c1e1500 */
[----:B------:R-:W2:Y:S01]  /*4980*/  LDL.LU R7, [R1+0x134] ;  /* 0x0001340001077983 */ /* 0x000ea20000300800 */
[----:B------:R-:W-:-:S03]  /*4990*/  PRMT R188, RZ, 0x7610, R188 ;  /* 0x00007610ffbc7816 */ /* 0x000fc600000000bc */
[----:B------:R2:W-:Y:S01]  /*49a0*/  STS.U16 [R220+UR12+0x480], R246 ;  /* 0x000480f6dc007988 */ /* 0x0005e2000800040c */
[----:B---3--:R-:W-:-:S04]  /*49b0*/  IMAD.MOV.U32 R6, RZ, RZ, R247 ;  /* 0x000000ffff067224 */ /* 0x008fc800078e00f7 */
[----:B--2---:R-:W-:-:S05]  /*49c0*/  IMAD.WIDE R246, R5, 0x2, R6 ;  /* 0x0000000205f67825 */ /* 0x004fca00078e0206 */
[----:B------:R0:W2:Y:S04]  /*49d0*/  @!P2 LDG.E.U16 R188, desc[UR14][R246.64] ;  /* 0x0000000ef6bca981 */ /* 0x0000a8000c1e1500 */
[----:B------:R-:W3:Y:S01]  /*49e0*/  LDL.LU R247, [R1+0x60] ;  /* 0x0000600001f77983 */ /* 0x000ee20000300800 */
[----:B0-----:R-:W-:Y:S01]  /*49f0*/  IMAD.MOV.U32 R246, RZ, RZ, R224 ;  /* 0x000000fffff67224 */ /* 0x001fe200078e00e0 */
[----:B------:R-:W-:Y:S02]  /*4a00*/  PRMT R0, RZ, 0x7610, R0 ;  /* 0x00007610ff007816 */ /* 0x000fe40000000000 */
[----:B---3--:R0:W-:Y:S02]  /*4a10*/  STS.U16 [R220+UR12+0x2480], R247 ;  /* 0x002480f7dc007988 */ /* 0x0081e4000800040c */
[----:B0-----:R-:W-:-:S02]  /*4a20*/  IMAD.MOV.U32 R247, RZ, RZ, R225 ;  /* 0x000000fffff77224 */ /* 0x001fc400078e00e1 */
[----:B------:R-:W-:Y:S01]  /*4a30*/  IMAD.WIDE R224, R5, 0x2, R246 ;  /* 0x0000000205e07825 */ /* 0x000fe200078e02f6 */
[----:B------:R0:W-:Y:S04]  /*4a40*/  STS.U16 [R220+UR12+0x880], R249 ;  /* 0x000880f9dc007988 */ /* 0x0001e8000800040c */
[----:B------:R-:W3:Y:S04]  /*4a50*/  @!P2 LDG.E.U16 R0, desc[UR14][R224.64] ;  /* 0x0000000ee000a981 */ /* 0x000ee8000c1e1500 */
[----:B------:R1:W5:Y:S04]  /*4a60*/  LDL.LU.64 R224, [R1+0x240] ;  /* 0x0002400001e07983 */ /* 0x0003680000300a00 */
[----:B0-----:R-:W4:Y:S04]  /*4a70*/  LDL.LU R249, [R1+0x23c] ;  /* 0x00023c0001f97983 */ /* 0x001f280000300800 */
[----:B----4-:R0:W-:Y:S04]  /*4a80*/  STS.U16 [R220+UR12+0x2880], R249 ;  /* 0x002880f9dc007988 */ /* 0x0101e8000800040c */
[----:B------:R4:W-:Y:S04]  /*4a90*/  STS.U16 [R220+UR12+0xc80], R222 ;  /* 0x000c80dedc007988 */ /* 0x0009e8000800040c */
[----:B------:R2:W-:Y:S04]  /*4aa0*/  STS.U16 [R220+UR12+0x2c80], R208 ;  /* 0x002c80d0dc007988 */ /* 0x0005e8000800040c */
[----:B0-----:R-:W3:Y:S04]  /*4ab0*/  LDL.LU R249, [R1+0xfc] ;  /* 0x0000fc0001f97983 */ /* 0x001ee80000300800 */
[----:B----4-:R-:W4:Y:S01]  /*4ac0*/  LDL.LU R222, [R1+0xf8] ;  /* 0x0000f80001de7983 */ /* 0x010f220000300800 */
[----:B--2---:R-:W-:-:S03]  /*4ad0*/  LOP3.LUT R208, R250, 0x20, RZ, 0x3c, !PT ;  /* 0x00000020fad07812 */ /* 0x004fc600078e3cff */
[----:B------:R-:W2:Y:S04]  /*4ae0*/  LDL.LU R220, [R1+0x238] ;  /* 0x0002380001dc7983 */ /* 0x000ea80000300800 */
[----:B------:R0:W-:Y:S04]  /*4af0*/  STS.U16 [R208+UR12+0x100], R223 ;  /* 0x000100dfd0007988 */ /* 0x0001e8000800040c */
[----:B------:R1:W-:Y:S04]  /*4b00*/  STS.U16 [R208+UR12+0x2100], R212 ;  /* 0x002100d4d0007988 */ /* 0x0003e8000800040c */
[----:B------:R1:W-:Y:S04]  /*4b10*/  STS.U16 [R208+UR12+0x500], R216 ;  /* 0x000500d8d0007988 */ /* 0x0003e8000800040c */
[----:B0-----:R-:W3:Y:S04]  /*4b20*/  LDL.LU R223, [R1+0x234] ;  /* 0x0002340001df7983 */ /* 0x001ee80000300800 */
[----:B-1----:R-:W4:Y:S04]  /*4b30*/  LDL.LU R212, [R1+0x230] ;  /* 0x0002300001d47983 */ /* 0x002f280000300800 */
[----:B------:R-:W2:Y:S04]  /*4b40*/  LDL.LU R216, [R1+0x22c] ;  /* 0x00022c0001d87983 */ /* 0x000ea80000300800 */
[----:B------:R0:W-:Y:S04]  /*4b50*/  STS.U16 [R208+UR12+0x2500], R200 ;  /* 0x002500c8d0007988 */ /* 0x0001e8000800040c */
[----:B0-----:R-:W3:Y:S01]  /*4b60*/  LDL.LU R200, [R1+0x228] ;  /* 0x0002280001c87983 */ /* 0x001ee20000300800 */
[----:B------:R-:W-:-:S03]  /*4b70*/  LOP3.LUT R250, R250, 0x30, RZ, 0x3c, !PT ;  /* 0x00000030fafa7812 */ /* 0x000fc600078e3cff */
[----:B---3--:R0:W-:Y:S04]  /*4b80*/  STS.U16 [R208+UR12+0x900], R200 ;  /* 0x000900c8d0007988 */ /* 0x0081e8000800040c */
[----:B--2---:R1:W-:Y:S04]  /*4b90*/  STS.U16 [R208+UR12+0x2900], R216 ;  /* 0x002900d8d0007988 */ /* 0x0043e8000800040c */
[----:B------:R2:W-:Y:S04]  /*4ba0*/  STS.U16 [R208+UR12+0xd00], R203 ;  /* 0x000d00cbd0007988 */ /* 0x0005e8000800040c */
[----:B0-----:R-:W3:Y:S04]  /*4bb0*/  LDL.LU R200, [R1+0x224] ;  /* 0x0002240001c87983 */ /* 0x001ee80000300800 */
[----:B-1----:R-:W3:Y:S04]  /*4bc0*/  LDL.LU R216, [R1+0xf4] ;  /* 0x0000f40001d87983 */ /* 0x002ee80000300800 */
[----:B--2---:R-:W2:Y:S04]  /*4bd0*/  LDL.LU R203, [R1+0x220] ;  /* 0x0002200001cb7983 */ /* 0x004ea80000300800 */
[----:B------:R0:W-:Y:S04]  /*4be0*/  STS.U16 [R208+UR12+0x2d00], R211 ;  /* 0x002d00d3d0007988 */ /* 0x0001e8000800040c */
[----:B------:R1:W-:Y:S04]  /*4bf0*/  STS.U16 [R250+UR12+0x180], R202 ;  /* 0x000180cafa007988 */ /* 0x0003e8000800040c */
[----:B------:R4:W-:Y:S04]  /*4c00*/  STS.U16 [R250+UR12+0x2180], R217 ;  /* 0x002180d9fa007988 */ /* 0x0009e8000800040c */
[----:B0-----:R-:W2:Y:S04]  /*4c10*/  LDL.LU R208, [R1+0x21c] ;  /* 0x00021c0001d07983 */ /* 0x001ea80000300800 */
[----:B------:R-:W2:Y:S04]  /*4c20*/  LDL.LU R211, [R1+0x218] ;  /* 0x0002180001d37983 */ /* 0x000ea80000300800 */
[----:B-1----:R-:W2:Y:S04]  /*4c30*/  LDL.LU R202, [R1+0x214] ;  /* 0x0002140001ca7983 */ /* 0x002ea80000300800 */
[----:B----4-:R-:W4:Y:S04]  /*4c40*/  LDL.LU R217, [R1+0x210] ;  /* 0x0002100001d97983 */ /* 0x010f280000300800 */
[----:B------:R0:W-:Y:S04]  /*4c50*/  STS.U16 [R250+UR12+0x580], R210 ;  /* 0x000580d2fa007988 */ /* 0x0001e8000800040c */
[----:B0-----:R-:W3:Y:S04]  /*4c60*/  LDL.LU R210, [R1+0x20c] ;  /* 0x00020c0001d27983 */ /* 0x001ee80000300800 */
[----:B------:R-:W-:Y:S04]  /*4c70*/  STS.U16 [R250+UR12+0x980], R212 ;  /* 0x000980d4fa007988 */ /* 0x000fe8000800040c */
[----:B------:R-:W-:Y:S04]  /*4c80*/  STS.U16 [R250+UR12+0x2980], R223 ;  /* 0x002980dffa007988 */ /* 0x000fe8000800040c */
[----:B------:R0:W-:Y:S04]  /*4c90*/  STS.U16 [R250+UR12+0x2d80], R252 ;  /* 0x002d80fcfa007988 */ /* 0x0001e8000800040c */
[----:B------:R-:W-:Y:S01]  /*4ca0*/  STS.U16 [R250+UR12+0xd80], R248 ;  /* 0x000d80f8fa007988 */ /* 0x000fe2000800040c */
[----:B0-----:R-:W-:-:S03]  /*4cb0*/  SHF.R.S32.HI R252, RZ, 0x6, R219 ;  /* 0x00000006fffc7819 */ /* 0x001fc600000114db */
[----:B---3--:R0:W-:Y:S04]  /*4cc0*/  STS.U16 [R250+UR12+0x2580], R210 ;  /* 0x002580d2fa007988 */ /* 0x0081e8000800040c */
[----:B0-----:R-:W3:Y:S04]  /*4cd0*/  LDL.LU R210, [R1+0xec] ;  /* 0x0000ec0001d27983 */ /* 0x001ee80000300800 */
[----:B------:R-:W2:Y:S04]  /*4ce0*/  LDL.LU R212, [R1+0x208] ;  /* 0x0002080001d47983 */ /* 0x000ea80000300800 */
[----:B------:R-:W4:Y:S01]  /*4cf0*/  LDL.LU R223, [R1+0x204] ;  /* 0x0002040001df7983 */ /* 0x000f220000300800 */
[----:B------:R-:W-:Y:S01]  /*4d00*/  IMAD.SHL.U32 R250, R219, 0x2, RZ ;  /* 0x00000002dbfa7824 */ /* 0x000fe200078e00ff */
[----:B------:R-:W-:-:S02]  /*4d10*/  SGXT R219, R252, 0x1 ;  /* 0x00000001fcdb781a */ /* 0x000fc40000000200 */
[----:B------:R-:W0:Y:S02]  /*4d20*/  S2R R252, SR_TID.X ;  /* 0x0000000000fc7919 */ /* 0x000e240000002100 */
[----:B------:R-:W-:Y:S01]  /*4d30*/  LOP3.LUT R250, R250, 0x7e, RZ, 0xc0, !PT ;  /* 0x0000007efafa7812 */ /* 0x000fe200078ec0ff */
[----:B------:R1:W5:Y:S01]  /*4d40*/  LDL.LU R248, [R1+0x200] ;  /* 0x0002000001f87983 */ /* 0x0003620000300800 */
[----:B0-----:R-:W-:-:S05]  /*4d50*/  LOP3.LUT R252, R252, 0x40, RZ, 0xc0, !PT ;  /* 0x00000040fcfc7812 */ /* 0x001fca00078ec0ff */
[----:B------:R-:W-:Y:S01]  /*4d60*/  IMAD R252, R252, 0x40, R250 ;  /* 0x00000040fcfc7824 */ /* 0x000fe200078e02fa */
[----:B------:R-:W-:-:S04]  /*4d70*/  LOP3.LUT R250, R250, 0x90, R219, 0x78, !PT ;  /* 0x00000090fafa7812 */ /* 0x000fc800078e78db */
[----:B------:R-:W-:-:S05]  /*4d80*/  LOP3.LUT R219, R252, 0x40, RZ, 0x3c, !PT ;  /* 0x00000040fcdb7812 */ /* 0x000fca00078e3cff */
[----:B------:R0:W-:Y:S04]  /*4d90*/  STS.U16 [R219+UR12+0x200], R249 ;  /* 0x000200f9db007988 */ /* 0x0001e8000800040c */
[----:B------:R1:W-:Y:S04]  /*4da0*/  STS.U16 [R219+UR12+0x2200], R222 ;  /* 0x002200dedb007988 */ /* 0x0003e8000800040c */
[----:B0-----:R0:W5:Y:S04]  /*4db0*/  LDL.LU R249, [R1+0x1fc] ;  /* 0x0001fc0001f97983 */ /* 0x0011680000300800 */
[----:B-1----:R0:W5:Y:S04]  /*4dc0*/  LDL.LU R222, [R1+0x1f8] ;  /* 0x0001f80001de7983 */ /* 0x0021680000300800 */
[----:B----4-:R1:W-:Y:S04]  /*4dd0*/  STS.U16 [R219+UR12+0x600], R223 ;  /* 0x000600dfdb007988 */ /* 0x0103e8000800040c */
[----:B--2---:R-:W-:Y:S04]  /*4de0*/  STS.U16 [R219+UR12+0x2600], R212 ;  /* 0x002600d4db007988 */ /* 0x004fe8000800040c */
[----:B------:R2:W-:Y:S04]  /*4df0*/  STS.U16 [R219+UR12+0xa00], R220 ;  /* 0x000a00dcdb007988 */ /* 0x0005e8000800040c */
[----:B-1----:R0:W5:Y:S04]  /*4e00*/  LDL.LU R223, [R1+0x1f4] ;  /* 0x0001f40001df7983 */ /* 0x0021680000300800 */
[----:B------:R1:W-:Y:S04]  /*4e10*/  STS.U16 [R219+UR12+0x2a00], R221 ;  /* 0x002a00dddb007988 */ /* 0x0003e8000800040c */
[----:B--2---:R0:W5:Y:S04]  /*4e20*/  LDL.LU R220, [R1+0x1f0] ;  /* 0x0001f00001dc7983 */ /* 0x0041680000300800 */
[----:B------:R2:W-:Y:S04]  /*4e30*/  STS.U16 [R219+UR12+0xe00], R218 ;  /* 0x000e00dadb007988 */ /* 0x0005e8000800040c */
[----:B-1----:R0:W5:Y:S04]  /*4e40*/  LDL.LU R221, [R1+0x1ec] ;  /* 0x0001ec0001dd7983 */ /* 0x0021680000300800 */
[----:B------:R1:W-:Y:S04]  /*4e50*/  STS.U16 [R219+UR12+0x2e00], R251 ;  /* 0x002e00fbdb007988 */ /* 0x0003e8000800040c */
[----:B--2---:R0:W5:Y:S04]  /*4e60*/  LDL.LU R218, [R1+0x1e8] ;  /* 0x0001e80001da7983 */ /* 0x0041680000300800 */
[----:B-1----:R0:W5:Y:S04]  /*4e70*/  LDL.LU R219, [R1+0x1e4] ;  /* 0x0001e40001db7983 */ /* 0x0021680000300800 */
[----:B------:R-:W2:Y:S01]  /*4e80*/  LDL.LU R251, [R1+0xf0] ;  /* 0x0000f00001fb7983 */ /* 0x000ea20000300800 */
[----:B------:R-:W-:-:S05]  /*4e90*/  LOP3.LUT R212, R252, 0x50, RZ, 0x3c, !PT ;  /* 0x00000050fcd47812 */ /* 0x000fca00078e3cff */
[----:B------:R1:W-:Y:S04]  /*4ea0*/  STS.U16 [R212+UR12+0x280], R216 ;  /* 0x000280d8d4007988 */ /* 0x0003e8000800040c */
[----:B-1----:R0:W5:Y:S04]  /*4eb0*/  LDL.LU R216, [R1+0x1e0] ;  /* 0x0001e00001d87983 */ /* 0x0021680000300800 */
[----:B--2---:R1:W-:Y:S04]  /*4ec0*/  STS.U16 [R212+UR12+0x2280], R251 ;  /* 0x002280fbd4007988 */ /* 0x0043e8000800040c */
[----:B------:R2:W-:Y:S04]  /*4ed0*/  STS.U16 [R212+UR12+0x680], R217 ;  /* 0x000680d9d4007988 */ /* 0x0005e8000800040c */
[----:B------:R4:W-:Y:S01]  /*4ee0*/  STS.U16 [R212+UR12+0x2680], R202 ;  /* 0x002680cad4007988 */ /* 0x0009e2000800040c */
[----:B-1----:R-:W-:-:S03]  /*4ef0*/  LOP3.LUT R251, R252, 0x60, RZ, 0x3c, !PT ;  /* 0x00000060fcfb7812 */ /* 0x002fc600078e3cff */
[----:B------:R1:W-:Y:S04]  /*4f00*/  STS.U16 [R212+UR12+0xa80], R205 ;  /* 0x000a80cdd4007988 */ /* 0x0003e8000800040c */
[----:B--2---:R0:W5:Y:S04]  /*4f10*/  LDL.LU R217, [R1+0x1dc] ;  /* 0x0001dc0001d97983 */ /* 0x0041680000300800 */
[----:B----4-:R-:W2:Y:S04]  /*4f20*/  LDL.LU R202, [R1+0x1d8] ;  /* 0x0001d80001ca7983 */ /* 0x010ea80000300800 */
[----:B-1----:R-:W4:Y:S04]  /*4f30*/  LDL.LU R205, [R1+0x1d4] ;  /* 0x0001d40001cd7983 */ /* 0x002f280000300800 */
[----:B------:R1:W-:Y:S04]  /*4f40*/  STS.U16 [R212+UR12+0x2a80], R214 ;  /* 0x002a80d6d4007988 */ /* 0x0003e8000800040c */
[----:B------:R3:W-:Y:S04]  /*4f50*/  STS.U16 [R212+UR12+0xe80], R215 ;  /* 0x000e80d7d4007988 */ /* 0x0007e8000800040c */
[----:B------:R0:W-:Y:S04]  /*4f60*/  STS.U16 [R212+UR12+0x2e80], R213 ;  /* 0x002e80d5d4007988 */ /* 0x0001e8000800040c */
[----:B-1----:R1:W5:Y:S04]  /*4f70*/  LDL.LU R214, [R1+0x1d0] ;  /* 0x0001d00001d67983 */ /* 0x0023680000300800 */
[----:B---3--:R1:W5:Y:S04]  /*4f80*/  LDL.LU R215, [R1+0x1cc] ;  /* 0x0001cc0001d77983 */ /* 0x0083680000300800 */
[----:B0-----:R1:W5:Y:S04]  /*4f90*/  LDL.LU R212, [R1+0x1c8] ;  /* 0x0001c80001d47983 */ /* 0x0013680000300800 */
[----:B------:R1:W5:Y:S04]  /*4fa0*/  LDL.LU R213, [R1+0x1c4] ;  /* 0x0001c40001d57983 */ /* 0x0003680000300800 */
[----:B------:R0:W-:Y:S04]  /*4fb0*/  STS.U16 [R251+UR12+0x300], R210 ;  /* 0x000300d2fb007988 */ /* 0x0001e8000800040c */
[----:B0-----:R-:W3:Y:S01]  /*4fc0*/  LDL.LU R210, [R1+0x1c0] ;  /* 0x0001c00001d27983 */ /* 0x001ee20000300800 */
[----:B------:R-:W-:-:S03]  /*4fd0*/  LOP3.LUT R252, R252, 0x70, RZ, 0x3c, !PT ;  /* 0x00000070fcfc7812 */ /* 0x000fc600078e3cff */
[----:B------:R-:W-:Y:S04]  /*4fe0*/  STS.U16 [R251+UR12+0x700], R211 ;  /* 0x000700d3fb007988 */ /* 0x000fe8000800040c */
[----:B------:R-:W-:Y:S04]  /*4ff0*/  STS.U16 [R251+UR12+0x2700], R208 ;  /* 0x002700d0fb007988 */ /* 0x000fe8000800040c */
[----:B------:R-:W-:Y:S04]  /*5000*/  STS.U16 [R251+UR12+0xb00], R209 ;  /* 0x000b00d1fb007988 */ /* 0x000fe8000800040c */
[----:B------:R-:W-:Y:S04]  /*5010*/  STS.U16 [R251+UR12+0x2b00], R206 ;  /* 0x002b00cefb007988 */ /* 0x000fe8000800040c */
[----:B------:R-:W-:Y:S04]  /*5020*/  STS.U16 [R251+UR12+0xf00], R207 ;  /* 0x000f00cffb007988 */ /* 0x000fe8000800040c */
[----:B------:R-:W-:Y:S01]  /*5030*/  STS.U16 [R251+UR12+0x2f00], R204 ;  /* 0x002f00ccfb007988 */ /* 0x000fe2000800040c */
[----:B------:R-:W-:Y:S01]  /*5040*/  UMOV UR4, UR13 ;  /* 0x0000000d00047c82 */ /* 0x000fe20008000000 */
[----:B------:R-:W-:Y:S01]  /*5050*/  UMOV UR5, 0x40000040 ;  /* 0x4000004000057882 */ /* 0x000fe20000000000 */
[----:B------:R-:W-:Y:S01]  /*5060*/  UMOV UR18, UR6 ;  /* 0x0000000600127c82 */ /* 0x000fe20008000000 */
[----:B------:R-:W-:Y:S01]  /*5070*/  UMOV UR19, UR7 ;  /* 0x0000000700137c82 */ /* 0x000fe20008000000 */
[----:B------:R-:W-:Y:S01]  /*5080*/  UMOV UR22, UR10 ;  /* 0x0000000a00167c82 */ /* 0x000fe20008000000 */
[----:B------:R-:W-:Y:S01]  /*5090*/  UMOV UR23, UR11 ;  /* 0x0000000b00177c82 */ /* 0x000fe20008000000 */
[----:B------:R-:W-:Y:S01]  /*50a0*/  UMOV UR26, UR6 ;  /* 0x00000006001a7c82 */ /* 0x000fe20008000000 */
[----:B------:R-:W-:Y:S01]  /*50b0*/  UMOV UR27, UR7 ;  /* 0x00000007001b7c82 */ /* 0x000fe20008000000 */
[----:B---3--:R0:W-:Y:S04]  /*50c0*/  STS.U16 [R251+UR12+0x2300], R210 ;  /* 0x002300d2fb007988 */ /* 0x0081e8000800040c */
[----:B----4-:R-:W-:Y:S01]  /*50d0*/  STS.U16 [R252+UR12+0x380], R205 ;  /* 0x000380cdfc007988 */ /* 0x010fe2000800040c */
[----:B0-----:R-:W-:-:S03]  /*50e0*/  LOP3.LUT R251, R250, 0x20, RZ, 0x3c, !PT ;  /* 0x00000020fafb7812 */ /* 0x001fc600078e3cff */
[----:B--2---:R-:W-:Y:S04]  /*50f0*/  STS.U16 [R252+UR12+0x2380], R202 ;  /* 0x002380cafc007988 */ /* 0x004fe8000800040c */
[----:B------:R-:W-:Y:S04]  /*5100*/  STS.U16 [R252+UR12+0x780], R203 ;  /* 0x000780cbfc007988 */ /* 0x000fe8000800040c */
        /* <DEDUP_REMOVED lines=12> */
[----:B------:R0:W-:Y:S04]  /*51d0*/  STS.U16 [R250+UR12+0x4e00], R188 ;  /* 0x004e00bcfa007988 */ /* 0x0001e8000800040c */
[----:B------:R2:W-:Y:S04]  /*51e0*/  STS.U16 [R251+UR12+0x4100], R189 ;  /* 0x004100bdfb007988 */ /* 0x0005e8000800040c */
[----:B------:R3:W-:Y:S01]  /*51f0*/  STS.U16 [R251+UR12+0x4300], R16 ;  /* 0x00430010fb007988 */ /* 0x0007e2000800040c */
[----:B0-----:R-:W0:Y:S03]  /*5200*/  LDC R250, c[0x0][0x23c] ;  /* 0x00008f00fffa7b82 */ /* 0x001e260000000800 */
[----:B------:R4:W-:Y:S04]  /*5210*/  STS.U16 [R251+UR12+0x4500], R17 ;  /* 0x00450011fb007988 */ /* 0x0009e8000800040c */
[----:B------:R1:W-:Y:S04]  /*5220*/  STS.U16 [R251+UR12+0x4700], R20 ;  /* 0x00470014fb007988 */ /* 0x0003e8000800040c */
[----:B------:R1:W-:Y:S04]  /*5230*/  STS.U16 [R251+UR12+0x4900], R21 ;  /* 0x00490015fb007988 */ /* 0x0003e8000800040c */
[----:B------:R1:W-:Y:S04]  /*5240*/  STS.U16 [R251+UR12+0x4b00], R3 ;  /* 0x004b0003fb007988 */ /* 0x0003e8000800040c */
[----:B------:R1:W-:Y:S04]  /*5250*/  STS.U16 [R251+UR12+0x4d00], R2 ;  /* 0x004d0002fb007988 */ /* 0x0003e8000800040c */
[----:B------:R1:W-:Y:S01]  /*5260*/  STS.U16 [R251+UR12+0x4f00], R0 ;  /* 0x004f0000fb007988 */ /* 0x0003e2000800040c */
[----:B------:R2:W-:Y:S06]  /*5270*/  MEMBAR.ALL.CTA ;  /* 0x0000000000007992 */ /* 0x0005ec0000008000 */
[----:B--2---:R-:W2:Y:S04]  /*5280*/  FENCE.VIEW.ASYNC.S ;  /* 0x00000000000073c6 */ /* 0x004ea80000000000 */
[----:B------:R0:W5:Y:S04]  /*5290*/  LDL.LU R210, [R1+0x1bc] ;  /* 0x0001bc0001d27983 */ /* 0x0001680000300800 */
[----:B------:R0:W5:Y:S04]  /*52a0*/  LDL.LU R211, [R1+0x1b8] ;  /* 0x0001b80001d37983 */ /* 0x0001680000300800 */
[----:B------:R0:W5:Y:S04]  /*52b0*/  LDL.LU R208, [R1+0x1b4] ;  /* 0x0001b40001d07983 */ /* 0x0001680000300800 */
[----:B------:R0:W5:Y:S04]  /*52c0*/  LDL.LU R209, [R1+0x1b0] ;  /* 0x0001b00001d17983 */ /* 0x0001680000300800 */
[----:B------:R0:W5:Y:S01]  /*52d0*/  LDL.LU R206, [R1+0x1ac] ;  /* 0x0001ac0001ce7983 */ /* 0x0001620000300800 */
[----:B--2---:R-:W-:Y:S06]  /*52e0*/  BAR.SYNC.DEFER_BLOCKING 0x0 ;  /* 0x0000000000007b1d */ /* 0x004fec0000010000 */
[----:B------:R2:W5:Y:S04]  /*52f0*/  LDL.LU R207, [R1+0x1a8] ;  /* 0x0001a80001cf7983 */ /* 0x0005680000300800 */
[----:B------:R2:W5:Y:S04]  /*5300*/  LDL.LU R204, [R1+0x1a4] ;  /* 0x0001a40001cc7983 */ /* 0x0005680000300800 */
[----:B------:R2:W5:Y:S04]  /*5310*/  LDL.LU R205, [R1+0x1a0] ;  /* 0x0001a00001cd7983 */ /* 0x0005680000300800 */
[----:B------:R2:W5:Y:S01]  /*5320*/  LDL.LU R202, [R1+0x19c] ;  /* 0x00019c0001ca7983 */ /* 0x0005620000300800 */
[----:B------:R-:W-:-:S03]  /*5330*/  WARPGROUP.ARRIVE ;  /* 0x00000000000079c5 */ /* 0x000fc60000000000 */
[----:B------:R2:W5:Y:S04]  /*5340*/  LDL.LU R203, [R1+0x198] ;  /* 0x0001980001cb7983 */ /* 0x0005680000300800 */
[----:B------:R2:W5:Y:S01]  /*5350*/  LDL.LU R200, [R1+0x194] ;  /* 0x0001940001c87983 */ /* 0x0005620000300800 */
[----:B------:R-:W-:Y:S03]  /*5360*/  HGMMA.64x64x16.F32.BF16 R120, gdesc[UR4].tnspA, R120 ;  /* 0x20e00000047879f0 */ /* 0x000fe60008701878 */
[----:B------:R2:W5:Y:S04]  /*5370*/  LDL.LU R201, [R1+0x190] ;  /* 0x0001900001c97983 */ /* 0x0005680000300800 */
[----:B------:R2:W5:Y:S04]  /*5380*/  LDL.LU R198, [R1+0x18c] ;  /* 0x00018c0001c67983 */ /* 0x0005680000300800 */
[----:B------:R2:W5:Y:S04]  /*5390*/  LDL.LU R199, [R1+0x188] ;  /* 0x0001880001c77983 */ /* 0x0005680000300800 */
[----:B------:R2:W5:Y:S04]  /*53a0*/  LDL.LU R196, [R1+0x184] ;  /* 0x0001840001c47983 */ /* 0x0005680000300800 */
[----:B------:R2:W5:Y:S04]  /*53b0*/  LDL.LU R197, [R1+0x180] ;  /* 0x0001800001c57983 */ /* 0x0005680000300800 */
[----:B------:R2:W5:Y:S04]  /*53c0*/  LDL.LU R194, [R1+0x17c] ;  /* 0x00017c0001c27983 */ /* 0x0005680000300800 */
[----:B------:R2:W5:Y:S04]  /*53d0*/  LDL.LU R195, [R1+0x178] ;  /* 0x0001780001c37983 */ /* 0x0005680000300800 */
[----:B------:R2:W5:Y:S01]  /*53e0*/  LDL.LU R192, [R1+0x174] ;  /* 0x0001740001c07983 */ /* 0x0005620000300800 */
[----:B0-----:R-:W-:-:S03]  /*53f0*/  IMAD.SHL.U32 R250, R250, 0x20, RZ ;  /* 0x00000020fafa7824 */ /* 0x001fc600078e00ff */
[----:B------:R2:W5:Y:S04]  /*5400*/  LDL.LU R193, [R1+0x170] ;  /* 0x0001700001c17983 */ /* 0x0005680000300800 */
[----:B------:R2:W5:Y:S04]  /*5410*/  LDL.LU R190, [R1+0x16c] ;  /* 0x00016c0001be7983 */ /* 0x0005680000300800 */
[----:B------:R2:W5:Y:S04]  /*5420*/  LDL.LU R191, [R1+0x168] ;  /* 0x0001680001bf7983 */ /* 0x0005680000300800 */
[----:B------:R2:W5:Y:S01]  /*5430*/  LDL.LU R188, [R1+0x164] ;  /* 0x0001640001bc7983 */ /* 0x0005620000300800 */
[----:B------:R-:W-:-:S03]  /*5440*/  IMAD.WIDE R246, R250, 0x2, R246 ;  /* 0x00000002faf67825 */ /* 0x000fc600078e02f6 */
[----:B------:R2:W5:Y:S04]  /*5450*/  LDL.LU R189, [R1+0x160] ;  /* 0x0001600001bd7983 */ /* 0x0005680000300800 */
[----:B---3--:R2:W5:Y:S01]  /*5460*/  LDL.LU R16, [R1+0x15c] ;  /* 0x00015c0001107983 */ /* 0x0085620000300800 */
[----:B------:R-:W-:-:S03]  /*5470*/  IMAD.WIDE R6, R250, 0x2, R6 ;  /* 0x00000002fa067825 */ /* 0x000fc600078e0206 */
[----:B----4-:R2:W5:Y:S04]  /*5480*/  LDL.LU R17, [R1+0x158] ;  /* 0x0001580001117983 */ /* 0x0105680000300800 */
[----:B-1----:R2:W5:Y:S01]  /*5490*/  LDL.LU R20, [R1+0x154] ;  /* 0x0001540001147983 */ /* 0x0025620000300800 */
[----:B------:R-:W-:-:S03]  /*54a0*/  IMAD.WIDE R14, R250, 0x2, R14 ;  /* 0x00000002fa0e7825 */ /* 0x000fc600078e020e */
[----:B------:R2:W5:Y:S04]  /*54b0*/  LDL.LU R21, [R1+0x150] ;  /* 0x0001500001157983 */ /* 0x0005680000300800 */
[----:B------:R2:W5:Y:S01]  /*54c0*/  LDL.LU R3, [R1+0x14c] ;  /* 0x00014c0001037983 */ /* 0x0005620000300800 */
[----:B------:R-:W-:-:S03]  /*54d0*/  IMAD.WIDE R8, R250, 0x2, R8 ;  /* 0x00000002fa087825 */ /* 0x000fc600078e0208 */
[----:B------:R2:W5:Y:S01]  /*54e0*/  LDL.LU R2, [R1+0x148] ;  /* 0x0001480001027983 */ /* 0x0005620000300800 */
[----:B------:R-:W-:Y:S03]  /*54f0*/  HGMMA.64x64x16.F32.BF16 R120, gdesc[UR8].tnspA, R120 ;  /* 0x20e00000087879f0 */ /* 0x000fe60008701878 */
[----:B------:R2:W5:Y:S01]  /*5500*/  LDL.LU R0, [R1+0x144] ;  /* 0x0001440001007983 */ /* 0x0005620000300800 */
[C---:B------:R-:W-:Y:S01]  /*5510*/  IMAD.WIDE R18, R250.reuse, 0x2, R18 ;  /* 0x00000002fa127825 */ /* 0x040fe200078e0212 */
[----:B------:R-:W-:Y:S02]  /*5520*/  HGMMA.64x64x16.F32.BF16 R88, gdesc[UR16].tnspA, R88 ;  /* 0x20e00000105879f0 */ /* 0x000fe40008701858 */
[----:B------:R-:W-:Y:S04]  /*5530*/  STL [R1+0x140], R246 ;  /* 0x000140f601007387 */ /* 0x000fe80000100800 */
[----:B------:R-:W-:Y:S04]  /*5540*/  STL [R1+0x13c], R247 ;  /* 0x00013cf701007387 */ /* 0x000fe80000100800 */
[----:B------:R0:W-:Y:S04]  /*5550*/  STL [R1+0x138], R6 ;  /* 0x0001380601007387 */ /* 0x0001e80000100800 */
[----:B------:R-:W-:Y:S04]  /*5560*/  STL [R1+0x134], R7 ;  /* 0x0001340701007387 */ /* 0x000fe80000100800 */
[----:B------:R-:W-:Y:S04]  /*5570*/  STL [R1+0x130], R14 ;  /* 0x0001300e01007387 */ /* 0x000fe80000100800 */
[----:B------:R-:W-:Y:S04]  /*5580*/  STL [R1+0x12c], R15 ;  /* 0x00012c0f01007387 */ /* 0x000fe80000100800 */
[----:B------:R-:W-:Y:S04]  /*5590*/  STL [R1+0x128], R8 ;  /* 0x0001280801007387 */ /* 0x000fe80000100800 */
[----:B------:R-:W-:Y:S04]  /*55a0*/  STL [R1+0x124], R9 ;  /* 0x0001240901007387 */ /* 0x000fe80000100800 */
[----:B------:R-:W-:Y:S04]  /*55b0*/  STL [R1+0x120], R18 ;  /* 0x0001201201007387 */ /* 0x000fe80000100800 */
[----:B------:R-:W-:Y:S04]  /*55c0*/  STL [R1+0x11c], R19 ;  /* 0x00011c1301007387 */ /* 0x000fe80000100800 */
[----:B0-----:R-:W3:Y:S01]  /*55d0*/  LDL.LU R6, [R1+0x110] ;  /* 0x0001100001067983 */ /* 0x001ee20000300800 */
[----:B------:R-:W-:Y:S04]  /*55e0*/  HGMMA.64x64x16.F32.BF16 R88, gdesc[UR20].tnspA, R88 ;  /* 0x20e00000145879f0 */ /* 0x000fe80008701858 */
[----:B------:R-:W-:Y:S01]  /*55f0*/  HGMMA.64x64x16.F32.BF16 R56, gdesc[UR24].tnspA, R56 ;  /* 0x20e00000183879f0 */ /* 0x000fe20008701838 */
[----:B------:R-:W-:Y:S01]  /*5600*/  UMOV UR30, UR10 ;  /* 0x0000000a001e7c82 */ /* 0x000fe20008000000 */
[----:B------:R-:W-:Y:S01]  /*5610*/  UMOV UR31, UR11 ;  /* 0x0000000b001f7c82 */ /* 0x000fe20008000000 */
[----:B------:R-:W-:Y:S01]  /*5620*/  UMOV UR34, UR6 ;  /* 0x0000000600227c82 */ /* 0x000fe20008000000 */
[----:B------:R-:W-:Y:S01]  /*5630*/  UMOV UR35, UR7 ;  /* 0x0000000700237c82 */ /* 0x000fe20008000000 */
[----:B------:R-:W-:Y:S04]  /*5640*/  HGMMA.64x64x16.F32.BF16 R56, gdesc[UR28].tnspA, R56 ;  /* 0x20e000001c3879f0 */ /* 0x000fe80008701838 */
[----:B------:R-:W-:Y:S01]  /*5650*/  HGMMA.64x64x16.F32.BF16 R24, gdesc[UR32].tnspA, R24 ;  /* 0x20e00000201879f0 */ /* 0x000fe20008701818 */
[----:B------:R-:W-:Y:S01]  /*5660*/  UMOV UR38, UR10 ;  /* 0x0000000a00267c82 */ /* 0x000fe20008000000 */
[----:B------:R-:W-:Y:S01]  /*5670*/  UMOV UR39, UR11 ;  /* 0x0000000b00277c82 */ /* 0x000fe20008000000 */
[----:B------:R-:W-:-:S04]  /*5680*/  IMAD.WIDE R152, R250, 0x2, R152 ;  /* 0x00000002fa987825 */ /* 0x000fc800078e0298 */
[C---:B------:R-:W-:Y:S01]  /*5690*/  IMAD.WIDE R156, R250.reuse, 0x2, R156 ;  /* 0x00000002fa9c7825 */ /* 0x040fe200078e029c */
[----:B------:R-:W-:Y:S03]  /*56a0*/  STL [R1+0x118], R152 ;  /* 0x0001189801007387 */ /* 0x000fe60000100800 */
[C---:B------:R-:W-:Y:S01]  /*56b0*/  IMAD.WIDE R12, R250.reuse, 0x2, R12 ;  /* 0x00000002fa0c7825 */ /* 0x040fe200078e020c */
[----:B------:R-:W-:Y:S03]  /*56c0*/  STL [R1+0x114], R153 ;  /* 0x0001149901007387 */ /* 0x000fe60000100800 */
[C---:B------:R-:W-:Y:S01]  /*56d0*/  IMAD.WIDE R160, R250.reuse, 0x2, R160 ;  /* 0x00000002faa07825 */ /* 0x040fe200078e02a0 */
[----:B------:R-:W-:Y:S03]  /*56e0*/  STL [R1+0x80], R156 ;  /* 0x0000809c01007387 */ /* 0x000fe60000100800 */
[C---:B------:R-:W-:Y:S01]  /*56f0*/  IMAD.WIDE R168, R250.reuse, 0x2, R168 ;  /* 0x00000002faa87825 */ /* 0x040fe200078e02a8 */
[----:B------:R-:W-:Y:S04]  /*5700*/  STL [R1+0x7c], R157 ;  /* 0x00007c9d01007387 */ /* 0x000fe80000100800 */
[----:B------:R-:W-:Y:S04]  /*5710*/  STL [R1+0x78], R12 ;  /* 0x0000780c01007387 */ /* 0x000fe80000100800 */
[----:B------:R-:W-:Y:S01]  /*5720*/  STL [R1+0x74], R13 ;  /* 0x0000740d01007387 */ /* 0x000fe20000100800 */
[----:B------:R-:W-:Y:S03]  /*5730*/  HGMMA.64x64x16.F32.BF16 R24, gdesc[UR36].tnspA, R24, gsb0 ;  /* 0x20e00000241879f0 */ /* 0x000fe60008001818 */
[----:B------:R-:W-:Y:S04]  /*5740*/  STL [R1+0x70], R160 ;  /* 0x000070a001007387 */ /* 0x000fe80000100800 */
[----:B------:R-:W-:Y:S04]  /*5750*/  STL [R1+0x6c], R161 ;  /* 0x00006ca101007387 */ /* 0x000fe80000100800 */
[----:B------:R0:W-:Y:S04]  /*5760*/  STL [R1+0x68], R168 ;  /* 0x000068a801007387 */ /* 0x0001e80000100800 */
[----:B------:R1:W-:Y:S01]  /*5770*/  STL [R1+0x64], R169 ;  /* 0x000064a901007387 */ /* 0x0003e20000100800 */
[----:B------:R-:W-:-:S04]  /*5780*/  IMAD.WIDE R154, R250, 0x2, R154 ;  /* 0x00000002fa9a7825 */ /* 0x000fc800078e029a */
[----:B------:R-:W-:-:S04]  /*5790*/  IMAD.WIDE R172, R250, 0x2, R172 ;  /* 0x00000002faac7825 */ /* 0x000fc800078e02ac */
[----:B------:R-:W-:-:S04]  /*57a0*/  IMAD.WIDE R176, R250, 0x2, R176 ;  /* 0x00000002fab07825 */ /* 0x000fc800078e02b0 */
[----:B------:R-:W-:-:S04]  /*57b0*/  IMAD.WIDE R180, R250, 0x2, R180 ;  /* 0x00000002fab47825 */ /* 0x000fc800078e02b4 */
[----:B------:R-:W-:-:S04]  /*57c0*/  IMAD.WIDE R164, R250, 0x2, R164 ;  /* 0x00000002faa47825 */ /* 0x000fc800078e02a4 */
[----:B------:R-:W-:-:S04]  /*57d0*/  IMAD.WIDE R170, R250, 0x2, R170 ;  /* 0x00000002faaa7825 */ /* 0x000fc800078e02aa */
[----:B0-----:R-:W-:Y:S02]  /*57e0*/  IMAD.MOV.U32 R168, RZ, RZ, R154 ;  /* 0x000000ffffa87224 */ /* 0x001fe400078e009a */
[----:B------:R-:W-:Y:S02]  /*57f0*/  IMAD.MOV.U32 R161, RZ, RZ, R155 ;  /* 0x000000ffffa17224 */ /* 0x000fe400078e009b */
[----:B-1----:R-:W-:Y:S02]  /*5800*/  IMAD.MOV.U32 R169, RZ, RZ, R172 ;  /* 0x000000ffffa97224 */ /* 0x002fe400078e00ac */
[----:B------:R-:W-:Y:S02]  /*5810*/  IMAD.MOV.U32 R160, RZ, RZ, R176 ;  /* 0x000000ffffa07224 */ /* 0x000fe400078e00b0 */
[----:B------:R-:W-:Y:S02]  /*5820*/  IMAD.MOV.U32 R157, RZ, RZ, R180 ;  /* 0x000000ffff9d7224 */ /* 0x000fe400078e00b4 */
[----:B------:R-:W-:-:S02]  /*5830*/  IMAD.MOV.U32 R155, RZ, RZ, R164 ;  /* 0x000000ffff9b7224 */ /* 0x000fc400078e00a4 */
[----:B------:R-:W-:Y:S02]  /*5840*/  IMAD.MOV.U32 R154, RZ, RZ, R170 ;  /* 0x000000ffff9a7224 */ /* 0x000fe400078e00aa */
[----:B------:R-:W-:Y:S02]  /*5850*/  IMAD.MOV.U32 R172, RZ, RZ, R173 ;  /* 0x000000ffffac7224 */ /* 0x000fe400078e00ad */
[----:B------:R-:W-:Y:S02]  /*5860*/  IMAD.MOV.U32 R176, RZ, RZ, R177 ;  /* 0x000000ffffb07224 */ /* 0x000fe400078e00b1 */
[----:B------:R-:W-:Y:S02]  /*5870*/  IMAD.MOV.U32 R180, RZ, RZ, R181 ;  /* 0x000000ffffb47224 */ /* 0x000fe400078e00b5 */
[----:B------:R-:W-:Y:S02]  /*5880*/  IMAD.MOV.U32 R164, RZ, RZ, R165 ;  /* 0x000000ffffa47224 */ /* 0x000fe400078e00a5 */
[----:B------:R-:W-:-:S02]  /*5890*/  IMAD.MOV.U32 R170, RZ, RZ, R171 ;  /* 0x000000ffffaa7224 */ /* 0x000fc400078e00ab */
[----:B------:R-:W-:Y:S02]  /*58a0*/  VIADD R4, R4, 0xffffffe0 ;  /* 0xffffffe004047836 */ /* 0x000fe40000000000 */
[----:B---3--:R-:W-:-:S05]  /*58b0*/  VIADD R6, R6, 0xffffffff ;  /* 0xffffffff06067836 */ /* 0x008fca0000000000 */
[----:B------:R0:W-:Y:S01]  /*58c0*/  STL [R1+0x110], R6 ;  /* 0x0001100601007387 */ /* 0x0001e20000100800 */
[----:B------:R-:W-:Y:S02]  /*58d0*/  ISETP.NE.U32.AND P0, PT, R6, RZ, PT ;  /* 0x000000ff0600720c */ /* 0x000fe40003f05070 */
[----:B0-----:R-:W0:Y:S01]  /*58e0*/  LDC R6, c[0x0][0x238] ;  /* 0x00008e00ff067b82 */ /* 0x001e220000000800 */
[----:B------:R-:W-:Y:S02]  /*58f0*/  WARPGROUP.DEPBAR.LE gsb0, 0x0 ;  /* 0x00008000000079c5 */ /* 0x000fe40000010000 */
[----:B0-----:R-:W-:-:S04]  /*5900*/  IMAD.SHL.U32 R6, R6, 0x20, RZ ;  /* 0x0000002006067824 */ /* 0x001fc800078e00ff */
[----:B------:R-:W-:-:S04]  /*5910*/  IMAD.WIDE R186, R6, 0x2, R186 ;  /* 0x0000000206ba7825 */ /* 0x000fc800078e02ba */
[----:B--2---:R-:W-:Y:S05]  /*5920*/  @P0 BRA `(.L_x_1) ;  /* 0xffffffcc00b80947 */ /* 0x004fea000383ffff */
[----:B------:R-:W-:Y:S02]  /*5930*/  F2FP.BF16.F32.PACK_AB R7, R55, R119 ;  /* 0x000000773707723e */ /* 0x000fe400000010ff */
[----:B------:R-:W-:Y:S02]  /*5940*/  F2FP.BF16.F32.PACK_AB R119, R54, R118 ;  /* 0x000000763677723e */ /* 0x000fe400000010ff */
[----:B------:R-:W-:Y:S02]  /*5950*/  F2FP.BF16.F32.PACK_AB R118, R52, R116 ;  /* 0x000000743476723e */ /* 0x000fe400000010ff */
[----:B------:R-:W-:Y:S02]  /*5960*/  F2FP.BF16.F32.PACK_AB R116, R84, R148 ;  /* 0x000000945474723e */ /* 0x000fe400000010ff */
[----:B------:R-:W-:Y:S02]  /*5970*/  F2FP.BF16.F32.PACK_AB R84, R81, R145 ;  /* 0x000000915154723e */ /* 0x000fe400000010ff */
[----:B------:R-:W-:-:S02]  /*5980*/  F2FP.BF16.F32.PACK_AB R6, R53, R117 ;  /* 0x000000753506723e */ /* 0x000fc400000010ff */
        /* <DEDUP_REMOVED lines=52> */
[----:B-----5:R-:W-:Y:S02]  /*5cd0*/  F2FP.BF16.F32.PACK_AB R21, R59, R123 ;  /* 0x0000007b3b15723e */ /* 0x020fe400000010ff */
[----:B------:R-:W-:-:S02]  /*5ce0*/  F2FP.BF16.F32.PACK_AB R20, R57, R121 ;  /* 0x000000793914723e */ /* 0x000fc400000010ff */
[----:B------:R-:W-:Y:S02]  /*5cf0*/  F2FP.BF16.F32.PACK_AB R19, R26, R90 ;  /* 0x0000005a1a13723e */ /* 0x000fe400000010ff */
[----:B------:R-:W-:Y:S02]  /*5d00*/  F2FP.BF16.F32.PACK_AB R18, R24, R88 ;  /* 0x000000581812723e */ /* 0x000fe400000010ff */
[----:B------:R-:W-:Y:S02]  /*5d10*/  F2FP.BF16.F32.PACK_AB R17, R58, R122 ;  /* 0x0000007a3a11723e */ /* 0x000fe400000010ff */
[----:B------:R-:W-:-:S07]  /*5d20*/  F2FP.BF16.F32.PACK_AB R16, R56, R120 ;  /* 0x000000783810723e */ /* 0x000fce00000010ff */
.L_x_0:
[----:B------:R-:W0:Y:S01]  /*5d30*/  S2R R10, SR_TID.X ;  /* 0x00000000000a7919 */ /* 0x000e220000002100 */
[C---:B------:R-:W-:Y:S01]  /*5d40*/  VIADD R12, R2.reuse, 0x1 ;  /* 0x00000001020c7836 */ /* 0x040fe20000000000 */
[----:B------:R-:W-:Y:S01]  /*5d50*/  ULDC.64 UR4, c[0x0][0x228] ;  /* 0x00008a0000047ab9 */ /* 0x000fe20000000a00 */
[----:B------:R-:W-:Y:S01]  /*5d60*/  VIADD R11, R2, 0x2 ;  /* 0x00000002020b7836 */ /* 0x000fe20000000000 */
[----:B------:R-:W1:Y:S01]  /*5d70*/  LDC R57, c[0x0][0x244] ;  /* 0x00009100ff397b82 */ /* 0x000e620000000800 */
[----:B------:R-:W-:Y:S01]  /*5d80*/  ULDC.64 UR8, c[0x0][0x220] ;  /* 0x0000880000087ab9 */ /* 0x000fe20000000a00 */
[----:B------:R-:W-:Y:S01]  /*5d90*/  ISETP.GE.AND P3, PT, R12, UR5, PT ;  /* 0x000000050c007c0c */ /* 0x000fe2000bf66270 */
[----:B------:R-:W-:-:S05]  /*5da0*/  ULDC UR6, c[0x0][0x248] ;  /* 0x0000920000067ab9 */ /* 0x000fca0000000800 */
[----:B------:R-:W-:Y:S01]  /*5db0*/  BAR.SYNC.DEFER_BLOCKING 0x0 ;  /* 0x0000000000007b1d */ /* 0x000fe20000010000 */
[----:B------:R-:W-:Y:S01]  /*5dc0*/  ISETP.GE.AND P1, PT, R11, UR5, PT ;  /* 0x000000050b007c0c */ /* 0x000fe2000bf26270 */
[----:B------:R-:W-:Y:S01]  /*5dd0*/  VIADD R11, R2, 0x3 ;  /* 0x00000003020b7836 */ /* 0x000fe20000000000 */
[----:B------:R-:W-:-:S03]  /*5de0*/  ISETP.GE.AND P4, PT, R0, UR4, PT ;  /* 0x0000000400007c0c */ /* 0x000fc6000bf86270 */
[----:B------:R-:W-:Y:S01]  /*5df0*/  ULDC UR7, c[0x0][0x228] ;  /* 0x00008a0000077ab9 */ /* 0x000fe20000000800 */
[----:B------:R-:W-:Y:S02]  /*5e00*/  ISETP.GE.AND P5, PT, R11, UR5, PT ;  /* 0x000000050b007c0c */ /* 0x000fe4000bfa6270 */
[----:B------:R-:W-:Y:S01]  /*5e10*/  ISETP.LT.AND P4, PT, R2, UR5, !P4 ;  /* 0x0000000502007c0c */ /* 0x000fe2000e781270 */
[----:B-1----:R-:W-:Y:S02]  /*5e20*/  IMAD R53, R0, R57, RZ ;  /* 0x0000003900357224 */ /* 0x002fe400078e02ff */
[C---:B0-----:R-:W-:Y:S01]  /*5e30*/  IMAD.SHL.U32 R8, R10.reuse, 0x10, RZ ;  /* 0x000000100a087824 */ /* 0x041fe200078e00ff */
[C---:B------:R-:W-:Y:S01]  /*5e40*/  LOP3.LUT R52, R10.reuse, 0x7f, RZ, 0xc0, !PT ;  /* 0x0000007f0a347812 */ /* 0x040fe200078ec0ff */
[----:B------:R-:W-:Y:S01]  /*5e50*/  IMAD.SHL.U32 R9, R10, 0x40, RZ ;  /* 0x000000400a097824 */ /* 0x000fe200078e00ff */
[----:B------:R-:W-:Y:S01]  /*5e60*/  LEA R54, P0, R53, UR8, 0x1 ;  /* 0x0000000835367c11 */ /* 0x000fe2000f8008ff */
[----:B------:R-:W-:Y:S01]  /*5e70*/  IMAD R57, R57, 0x80, R53 ;  /* 0x0000008039397824 */ /* 0x000fe200078e0235 */
[----:B------:R-:W-:-:S02]  /*5e80*/  LOP3.LUT R8, R8, 0xf0, RZ, 0xc0, !PT ;  /* 0x000000f008087812 */ /* 0x000fc400078ec0ff */
[----:B------:R-:W-:Y:S02]  /*5e90*/  LOP3.LUT R9, R9, 0x400, RZ, 0xc0, !PT ;  /* 0x0000040009097812 */ /* 0x000fe400078ec0ff */
[----:B------:R-:W-:Y:S02]  /*5ea0*/  LEA R52, R52, UR12, 0x4 ;  /* 0x0000000c34347c11 */ /* 0x000fe4000f8e20ff */
[----:B------:R-:W-:Y:S02]  /*5eb0*/  IADD3 R8, R9, UR12, R8 ;  /* 0x0000000c09087c10 */ /* 0x000fe4000fffe008 */
[----:B------:R-:W-:Y:S01]  /*5ec0*/  LOP3.LUT R9, R10, 0x60, RZ, 0xc0, !PT ;  /* 0x000000600a097812 */ /* 0x000fe200078ec0ff */
[----:B------:R-:W-:Y:S01]  /*5ed0*/  VIADD R10, R2, 0x4 ;  /* 0x00000004020a7836 */ /* 0x000fe20000000000 */
[----:B------:R-:W-:Y:S01]  /*5ee0*/  LEA R56, P6, R57, UR8, 0x1 ;  /* 0x0000000839387c11 */ /* 0x000fe2000f8c08ff */
[----:B------:R-:W-:Y:S01]  /*5ef0*/  ULDC UR8, c[0x0][0x228] ;  /* 0x00008a0000087ab9 */ /* 0x000fe20000000800 */
[----:B------:R-:W-:Y:S01]  /*5f00*/  LEA.HI.X.SX32 R55, R53, UR9, 0x1, P0 ;  /* 0x0000000935377c11 */ /* 0x000fe200080f0eff */
[----:B------:R-:W-:Y:S01]  /*5f10*/  IMAD R88, R9, 0x8, R8 ;  /* 0x0000000809587824 */ /* 0x000fe200078e0208 */
[----:B------:R-:W-:Y:S01]  /*5f20*/  ISETP.GE.AND P2, PT, R10, UR5, PT ;  /* 0x000000050a007c0c */ /* 0x000fe2000bf46270 */
[C---:B------:R-:W-:Y:S01]  /*5f30*/  IMAD R53, R2.reuse, UR6, RZ ;  /* 0x0000000602357c24 */ /* 0x040fe2000f8e02ff */
[----:B------:R-:W-:-:S02]  /*5f40*/  ISETP.GE.AND P0, PT, R2, UR5, PT ;  /* 0x0000000502007c0c */ /* 0x000fc4000bf06270 */
[----:B------:R-:W-:Y:S01]  /*5f50*/  STSM.16.M88.4 [R88], R16 ;  /* 0x0000001058007844 */ /* 0x000fe20000000200 */
[----:B------:R-:W-:Y:S01]  /*5f60*/  LEA.HI.X.SX32 R57, R57, UR9, 0x1, P6 ;  /* 0x0000000939397c11 */ /* 0x000fe2000b0f0eff */
[----:B------:R-:W-:Y:S01]  /*5f70*/  IMAD.WIDE R58, R53, 0x2, R54 ;  /* 0x00000002353a7825 */ /* 0x000fe200078e0236 */
[----:B------:R-:W-:Y:S01]  /*5f80*/  BAR.SYNC.DEFER_BLOCKING 0x0 ;  /* 0x0000000000007b1d */ /* 0x000fe20000010000 */
[C---:B------:R-:W-:Y:S02]  /*5f90*/  ISETP.LT.AND P6, PT, R3.reuse, UR4, !P0 ;  /* 0x0000000403007c0c */ /* 0x040fe4000c7c1270 */
[----:B------:R-:W-:Y:S02]  /*5fa0*/  ISETP.LT.AND P0, PT, R0, UR4, !P3 ;  /* 0x0000000400007c0c */ /* 0x000fe4000df01270 */
[----:B------:R-:W-:Y:S01]  /*5fb0*/  ISETP.LT.AND P3, PT, R3, UR4, !P3 ;  /* 0x0000000403007c0c */ /* 0x000fe2000df61270 */
[----:B------:R-:W-:Y:S01]  /*5fc0*/  ULDC UR9, c[0x0][0x228] ;  /* 0x00008a0000097ab9 */ /* 0x000fe20000000800 */
[----:B------:R-:W0:Y:S01]  /*5fd0*/  LDS.128 R72, [R52] ;  /* 0x0000000034487984 */ /* 0x000e220000000c00 */
[----:B------:R-:W-:Y:S06]  /*5fe0*/  BAR.SYNC.DEFER_BLOCKING 0x0 ;  /* 0x0000000000007b1d */ /* 0x000fec0000010000 */
[----:B------:R-:W-:Y:S02]  /*5ff0*/  STSM.16.M88.4 [R88], R20 ;  /* 0x0000001458007844 */ /* 0x000fe40000000200 */
[----:B------:R-:W-:Y:S06]  /*6000*/  BAR.SYNC.DEFER_BLOCKING 0x0 ;  /* 0x0000000000007b1d */ /* 0x000fec0000010000 */
[----:B------:R-:W1:Y:S02]  /*6010*/  LDS.128 R68, [R52] ;  /* 0x0000000034447984 */ /* 0x000e640000000c00 */
[----:B------:R-:W-:Y:S06]  /*6020*/  BAR.SYNC.DEFER_BLOCKING 0x0 ;  /* 0x0000000000007b1d */ /* 0x000fec0000010000 */
[----:B------:R-:W-:Y:S02]  /*6030*/  STSM.16.M88.4 [R88], R28 ;  /* 0x0000001c58007844 */ /* 0x000fe40000000200 */
[----:B------:R-:W-:Y:S06]  /*6040*/  BAR.SYNC.DEFER_BLOCKING 0x0 ;  /* 0x0000000000007b1d */ /* 0x000fec0000010000 */
[----:B------:R-:W2:Y:S02]  /*6050*/  LDS.128 R64, [R52] ;  /* 0x0000000034407984 */ /* 0x000ea40000000c00 */
[----:B------:R-:W-:Y:S06]  /*6060*/  BAR.SYNC.DEFER_BLOCKING 0x0 ;  /* 0x0000000000007b1d */ /* 0x000fec0000010000 */
[----:B------:R-:W-:Y:S02]  /*6070*/  STSM.16.M88.4 [R88], R32 ;  /* 0x0000002058007844 */ /* 0x000fe40000000200 */
[----:B------:R-:W-:Y:S06]  /*6080*/  BAR.SYNC.DEFER_BLOCKING 0x0 ;  /* 0x0000000000007b1d */ /* 0x000fec0000010000 */
[----:B------:R-:W3:Y:S02]  /*6090*/  LDS.128 R60, [R52] ;  /* 0x00000000343c7984 */ /* 0x000ee40000000c00 */
[----:B------:R-:W-:Y:S06]  /*60a0*/  BAR.SYNC.DEFER_BLOCKING 0x0 ;  /* 0x0000000000007b1d */ /* 0x000fec0000010000 */
[----:B------:R-:W-:Y:S02]  /*60b0*/  STSM.16.M88.4 [R88], R36 ;  /* 0x0000002458007844 */ /* 0x000fe40000000200 */
[----:B------:R-:W-:Y:S06]  /*60c0*/  BAR.SYNC.DEFER_BLOCKING 0x0 ;  /* 0x0000000000007b1d */ /* 0x000fec0000010000 */
[----:B------:R-:W4:Y:S02]  /*60d0*/  LDS.128 R16, [R52] ;  /* 0x0000000034107984 */ /* 0x000f240000000c00 */
[----:B------:R-:W-:Y:S06]  /*60e0*/  BAR.SYNC.DEFER_BLOCKING 0x0 ;  /* 0x0000000000007b1d */ /* 0x000fec0000010000 */
[----:B------:R-:W-:Y:S02]  /*60f0*/  STSM.16.M88.4 [R88], R100 ;  /* 0x0000006458007844 */ /* 0x000fe40000000200 */
[----:B------:R-:W-:Y:S06]  /*6100*/  BAR.SYNC.DEFER_BLOCKING 0x0 ;  /* 0x0000000000007b1d */ /* 0x000fec0000010000 */
[----:B------:R-:W5:Y:S02]  /*6110*/  LDS.128 R12, [R52] ;  /* 0x00000000340c7984 */ /* 0x000f640000000c00 */
        /* <DEDUP_REMOVED lines=13> */
[----:B------:R0:W-:Y:S02]  /*61f0*/  STSM.16.M88.4 [R88], R76 ;  /* 0x0000004c58007844 */ /* 0x0001e40000000200 */
[----:B------:R-:W-:Y:S01]  /*6200*/  BAR.SYNC.DEFER_BLOCKING 0x0 ;  /* 0x0000000000007b1d */ /* 0x000fe20000010000 */
[----:B0-----:R-:W-:Y:S01]  /*6210*/  IMAD.WIDE R76, R53, 0x2, R56 ;  /* 0x00000002354c7825 */ /* 0x001fe200078e0238 */
[----:B------:R-:W-:-:S04]  /*6220*/  PRMT R79, R72, 0x7632, R79 ;  /* 0x00007632484f7816 */ /* 0x000fc8000000004f */
[----:B------:R-:W0:Y:S02]  /*6230*/  LDS.128 R28, [R52] ;  /* 0x00000000341c7984 */ /* 0x000e240000000c00 */
[----:B------:R-:W-:Y:S06]  /*6240*/  BAR.SYNC.DEFER_BLOCKING 0x0 ;  /* 0x0000000000007b1d */ /* 0x000fec0000010000 */
[----:B------:R-:W-:Y:S02]  /*6250*/  STSM.16.M88.4 [R88], R44 ;  /* 0x0000002c58007844 */ /* 0x000fe40000000200 */
[----:B------:R-:W-:Y:S06]  /*6260*/  BAR.SYNC.DEFER_BLOCKING 0x0 ;  /* 0x0000000000007b1d */ /* 0x000fec0000010000 */
[----:B------:R-:W-:Y:S02]  /*6270*/  LDS.128 R32, [R52] ;  /* 0x0000000034207984 */ /* 0x000fe40000000c00 */
[----:B------:R-:W-:Y:S06]  /*6280*/  BAR.SYNC.DEFER_BLOCKING 0x0 ;  /* 0x0000000000007b1d */ /* 0x000fec0000010000 */
[----:B------:R1:W-:Y:S02]  /*6290*/  STSM.16.M88.4 [R88], R80 ;  /* 0x0000005058007844 */ /* 0x0003e40000000200 */
[----:B------:R-:W-:Y:S01]  /*62a0*/  BAR.SYNC.DEFER_BLOCKING 0x0 ;  /* 0x0000000000007b1d */ /* 0x000fe20000010000 */
[----:B-1----:R-:W-:-:S02]  /*62b0*/  VIADD R81, R53, UR6 ;  /* 0x0000000635517c36 */ /* 0x002fc40008000000 */
[----:B------:R-:W-:Y:S02]  /*62c0*/  VIADD R53, R2, 0x5 ;  /* 0x0000000502357836 */ /* 0x000fe40000000000 */
[C---:B------:R-:W-:Y:S01]  /*62d0*/  VIADD R83, R81.reuse, UR6 ;  /* 0x0000000651537c36 */ /* 0x040fe20008000000 */
[----:B------:R-:W1:Y:S02]  /*62e0*/  LDS.128 R36, [R52] ;  /* 0x0000000034247984 */ /* 0x000e640000000c00 */
[----:B------:R-:W-:Y:S06]  /*62f0*/  BAR.SYNC.DEFER_BLOCKING 0x0 ;  /* 0x0000000000007b1d */ /* 0x000fec0000010000 */
[----:B------:R-:W-:Y:S02]  /*6300*/  STSM.16.M88.4 [R88], R48 ;  /* 0x0000003058007844 */ /* 0x000fe40000000200 */
[----:B------:R-:W-:Y:S06]  /*6310*/  BAR.SYNC.DEFER_BLOCKING 0x0 ;  /* 0x0000000000007b1d */ /* 0x000fec0000010000 */
        /* <DEDUP_REMOVED lines=8> */
[----:B------:R-:W-:Y:S02]  /*63a0*/  LDS.128 R48, [R52] ;  /* 0x0000000034307984 */ /* 0x000fe40000000c00 */
[----:B------:R-:W-:Y:S06]  /*63b0*/  BAR.SYNC.DEFER_BLOCKING 0x0 ;  /* 0x0000000000007b1d */ /* 0x000fec0000010000 */
[----:B------:R2:W-:Y:S02]  /*63c0*/  STSM.16.M88.4 [R88], R4 ;  /* 0x0000000458007844 */ /* 0x0005e40000000200 */
[----:B------:R-:W-:Y:S01]  /*63d0*/  BAR.SYNC.DEFER_BLOCKING 0x0 ;  /* 0x0000000000007b1d */ /* 0x000fe20000010000 */
[----:B--2---:R-:W-:-:S04]  /*63e0*/  IMAD.WIDE R4, R81, 0x2, R56 ;  /* 0x0000000251047825 */ /* 0x004fc800078e0238 */
[----:B------:R-:W-:Y:S01]  /*63f0*/  IMAD.WIDE R6, R83, 0x2, R54 ;  /* 0x0000000253067825 */ /* 0x000fe200078e0236 */
[----:B------:R2:W-:Y:S01]  /*6400*/  @P4 STG.E.U16 desc[UR14][R58.64], R72 ;  /* 0x000000483a004986 */ /* 0x0005e2000c10150e */
[----:B------:R-:W-:Y:S02]  /*6410*/  ISETP.LT.AND P4, PT, R0, UR4, !P1 ;  /* 0x0000000400007c0c */ /* 0x000fe4000cf81270 */
[----:B------:R-:W-:Y:S01]  /*6420*/  ISETP.LT.AND P1, PT, R3, UR4, !P1 ;  /* 0x0000000403007c0c */ /* 0x000fe2000cf21270 */
[----:B------:R3:W-:Y:S01]  /*6430*/  @P6 STG.E.U16 desc[UR14][R76.64], R79 ;  /* 0x0000004f4c006986 */ /* 0x0007e2000c10150e */
[----:B------:R-:W-:Y:S01]  /*6440*/  ISETP.GE.AND P6, PT, R53, UR5, PT ;  /* 0x0000000535007c0c */ /* 0x000fe2000bfc6270 */
[----:B------:R-:W-:Y:S02]  /*6450*/  VIADD R53, R2, 0x6 ;  /* 0x0000000602357836 */ /* 0x000fe40000000000 */
[----:B--2---:R-:W-:Y:S01]  /*6460*/  IMAD.WIDE R58, R83, 0x2, R56 ;  /* 0x00000002533a7825 */ /* 0x004fe200078e0238 */
[----:B------:R-:W-:-:S03]  /*6470*/  PRMT R72, R73, 0x7632, R72 ;  /* 0x0000763249487816 */ /* 0x000fc60000000048 */
[----:B---3--:R-:W-:Y:S01]  /*6480*/  IMAD.WIDE R78, R81, 0x2, R54 ;  /* 0x00000002514e7825 */ /* 0x008fe200078e0236 */
[----:B------:R-:W-:-:S03]  /*6490*/  PRMT R77, R68, 0x7632, R77 ;  /* 0x00007632444d7816 */ /* 0x000fc6000000004d */
[----:B------:R-:W-:Y:S01]  /*64a0*/  VIADD R83, R83, UR6 ;  /* 0x0000000653537c36 */ /* 0x000fe20008000000 */
[----:B------:R2:W-:Y:S01]  /*64b0*/  @P0 STG.E.U16 desc[UR14][R78.64], R68 ;  /* 0x000000444e000986 */ /* 0x0005e2000c10150e */
[----:B------:R-:W-:Y:S01]  /*64c0*/  ISETP.GE.AND P0, PT, R53, UR5, PT ;  /* 0x0000000535007c0c */ /* 0x000fe2000bf06270 */
[----:B------:R-:W-:Y:S02]  /*64d0*/  VIADD R53, R2, 0x8 ;  /* 0x0000000802357836 */ /* 0x000fe40000000000 */
[----:B------:R3:W-:Y:S01]  /*64e0*/  @P3 STG.E.U16 desc[UR14][R4.64], R77 ;  /* 0x0000004d04003986 */ /* 0x0007e2000c10150e */
[C---:B------:R-:W-:Y:S02]  /*64f0*/  ISETP.LT.AND P3, PT, R0.reuse, UR4, !P5 ;  /* 0x0000000400007c0c */ /* 0x040fe4000ef61270 */
[----:B------:R-:W-:Y:S01]  /*6500*/  ISETP.LT.AND P5, PT, R3, UR4, !P5 ;  /* 0x0000000403007c0c */ /* 0x000fe2000efa1270 */
[----:B------:R-:W-:Y:S01]  /*6510*/  @P4 STG.E.U16 desc[UR14][R6.64], R73 ;  /* 0x0000004906004986 */ /* 0x000fe2000c10150e */
[----:B------:R-:W-:-:S02]  /*6520*/  ISETP.LT.AND P4, PT, R0, UR4, !P2 ;  /* 0x0000000400007c0c */ /* 0x000fc4000d781270 */
[----:B------:R-:W-:Y:S01]  /*6530*/  ISETP.LT.AND P2, PT, R3, UR4, !P2 ;  /* 0x0000000403007c0c */ /* 0x000fe2000d741270 */
[----:B------:R4:W-:Y:S01]  /*6540*/  @P1 STG.E.U16 desc[UR14][R58.64], R72 ;  /* 0x000000483a001986 */ /* 0x0009e2000c10150e */
[C---:B--2---:R-:W-:Y:S02]  /*6550*/  VIADD R79, R83.reuse, UR6 ;  /* 0x00000006534f7c36 */ /* 0x044fe40008000000 */
[----:B------:R-:W-:Y:S02]  /*6560*/  VIADD R68, R2, 0x7 ;  /* 0x0000000702447836 */ /* 0x000fe40000000000 */
[----:B---3--:R-:W-:-:S03]  /*6570*/  IMAD.WIDE R76, R83, 0x2, R54 ;  /* 0x00000002534c7825 */ /* 0x008fc600078e0236 */
[----:B------:R-:W-:Y:S01]  /*6580*/  ISETP.GE.AND P1, PT, R68, UR5, PT ;  /* 0x0000000544007c0c */ /* 0x000fe2000bf26270 */
[----:B------:R-:W-:Y:S01]  /*6590*/  IMAD.WIDE R4, R83, 0x2, R56 ;  /* 0x0000000253047825 */ /* 0x000fe200078e0238 */
[----:B------:R-:W-:Y:S01]  /*65a0*/  @P3 STG.E.U16 desc[UR14][R76.64], R69 ;  /* 0x000000454c003986 */ /* 0x000fe2000c10150e */
[----:B------:R-:W-:Y:S02]  /*65b0*/  ISETP.GE.AND P3, PT, R53, UR5, PT ;  /* 0x0000000535007c0c */ /* 0x000fe4000bf66270 */
[----:B----4-:R-:W-:Y:S01]  /*65c0*/  PRMT R59, R69, 0x7632, R59 ;  /* 0x00007632453b7816 */ /* 0x010fe2000000003b */
[----:B------:R-:W-:-:S04]  /*65d0*/  IMAD.WIDE R6, R79, 0x2, R54 ;  /* 0x000000024f067825 */ /* 0x000fc800078e0236 */
[----:B------:R2:W-:Y:S01]  /*65e0*/  @P5 STG.E.U16 desc[UR14][R4.64], R59 ;  /* 0x0000003b04005986 */ /* 0x0005e2000c10150e */
[----:B------:R-:W-:Y:S01]  /*65f0*/  ISETP.LT.AND P5, PT, R0, UR4, !P6 ;  /* 0x0000000400007c0c */ /* 0x000fe2000f7a1270 */
[----:B------:R-:W-:Y:S01]  /*6600*/  VIADD R72, R2, 0x9 ;  /* 0x0000000902487836 */ /* 0x000fe20000000000 */
[C---:B------:R-:W-:Y:S01]  /*6610*/  ISETP.LT.AND P6, PT, R3.reuse, UR4, !P6 ;  /* 0x0000000403007c0c */ /* 0x040fe2000f7c1270 */
[----:B------:R3:W-:Y:S01]  /*6620*/  @P4 STG.E.U16 desc[UR14][R6.64], R74 ;  /* 0x0000004a06004986 */ /* 0x0007e2000c10150e */
[----:B------:R-:W-:Y:S01]  /*6630*/  ISETP.LT.AND P4, PT, R0, UR4, !P0 ;  /* 0x0000000400007c0c */ /* 0x000fe2000c781270 */
[----:B------:R-:W-:Y:S01]  /*6640*/  VIADD R53, R2, 0xa ;  /* 0x0000000a02357836 */ /* 0x000fe20000000000 */
[----:B------:R-:W-:Y:S01]  /*6650*/  ISETP.LT.AND P0, PT, R3, UR4, !P0 ;  /* 0x0000000403007c0c */ /* 0x000fe2000c701270 */
[----:B--2---:R-:W-:Y:S01]  /*6660*/  IMAD.WIDE R58, R79, 0x2, R56 ;  /* 0x000000024f3a7825 */ /* 0x004fe200078e0238 */
[----:B------:R-:W-:-:S03]  /*6670*/  PRMT R5, R74, 0x7632, R5 ;  /* 0x000076324a057816 */ /* 0x000fc60000000005 */
[----:B------:R-:W-:Y:S01]  /*6680*/  VIADD R79, R79, UR6 ;  /* 0x000000064f4f7c36 */ /* 0x000fe20008000000 */
[----:B---3--:R-:W-:Y:S01]  /*6690*/  PRMT R7, R70, 0x7632, R7 ;  /* 0x0000763246077816 */ /* 0x008fe20000000007 */
[----:B------:R2:W-:Y:S01]  /*66a0*/  @P2 STG.E.U16 desc[UR14][R58.64], R5 ;  /* 0x000000053a002986 */ /* 0x0005e2000c10150e */
[----:B------:R-:W-:Y:S01]  /*66b0*/  ISETP.GE.AND P2, PT, R72, UR5, PT ;  /* 0x0000000548007c0c */ /* 0x000fe2000bf46270 */
[----:B------:R-:W-:Y:S01]  /*66c0*/  IMAD.WIDE R68, R79, 0x2, R56 ;  /* 0x000000024f447825 */ /* 0x000fe200078e0238 */
[----:B------:R-:W-:-:S03]  /*66d0*/  PRMT R72, R75, 0x7632, R72 ;  /* 0x000076324b487816 */ /* 0x000fc60000000048 */
[----:B--2---:R-:W-:-:S04]  /*66e0*/  IMAD.WIDE R4, R79, 0x2, R54 ;  /* 0x000000024f047825 */ /* 0x004fc800078e0236 */
[----:B------:R-:W-:Y:S01]  /*66f0*/  VIADD R79, R79, UR6 ;  /* 0x000000064f4f7c36 */ /* 0x000fe20008000000 */
[----:B------:R2:W-:Y:S01]  /*6700*/  @P5 STG.E.U16 desc[UR14][R4.64], R70 ;  /* 0x0000004604005986 */ /* 0x0005e2000c10150e */
[----:B------:R-:W-:Y:S01]  /*6710*/  ISETP.GE.AND P5, PT, R53, UR5, PT ;  /* 0x0000000535007c0c */ /* 0x000fe2000bfa6270 */
[----:B------:R-:W-:Y:S02]  /*6720*/  VIADD R53, R2, 0xb ;  /* 0x0000000b02357836 */ /* 0x000fe40000000000 */
[----:B------:R3:W-:Y:S01]  /*6730*/  @P6 STG.E.U16 desc[UR14][R68.64], R7 ;  /* 0x0000000744006986 */ /* 0x0007e2000c10150e */
[----:B------:R-:W-:Y:S01]  /*6740*/  ISETP.LT.AND P6, PT, R0, UR4, !P1 ;  /* 0x0000000400007c0c */ /* 0x000fe2000cfc1270 */
[----:B------:R-:W-:Y:S01]  /*6750*/  VIADD R73, R79, UR6 ;  /* 0x000000064f497c36 */ /* 0x000fe20008000000 */
[----:B------:R-:W-:-:S03]  /*6760*/  ISETP.LT.AND P1, PT, R3, UR4, !P1 ;  /* 0x0000000403007c0c */ /* 0x000fc6000cf21270 */
[----:B------:R-:W-:Y:S01]  /*6770*/  IMAD.WIDE R58, R73, 0x2, R54 ;  /* 0x00000002493a7825 */ /* 0x000fe200078e0236 */
[----:B--2---:R-:W-:-:S03]  /*6780*/  PRMT R70, R64, 0x7632, R70 ;  /* 0x0000763240467816 */ /* 0x004fc60000000046 */
[----:B------:R-:W-:-:S04]  /*6790*/  IMAD.WIDE R4, R79, 0x2, R56 ;  /* 0x000000024f047825 */ /* 0x000fc800078e0238 */
[----:B---3--:R-:W-:-:S04]  /*67a0*/  IMAD.WIDE R6, R79, 0x2, R54 ;  /* 0x000000024f067825 */ /* 0x008fc800078e0236 */
[----:B------:R-:W-:Y:S01]  /*67b0*/  IMAD.WIDE R68, R73, 0x2, R56 ;  /* 0x0000000249447825 */ /* 0x000fe200078e0238 */
[----:B------:R2:W-:Y:S01]  /*67c0*/  @P4 STG.E.U16 desc[UR14][R6.64], R75 ;  /* 0x0000004b06004986 */ /* 0x0005e2000c10150e */
[----:B------:R-:W-:Y:S02]  /*67d0*/  ISETP.LT.AND P4, PT, R0, UR4, !P3 ;  /* 0x0000000400007c0c */ /* 0x000fe4000df81270 */
[----:B------:R-:W-:Y:S01]  /*67e0*/  ISETP.LT.AND P3, PT, R3, UR4, !P3 ;  /* 0x0000000403007c0c */ /* 0x000fe2000df61270 */
[----:B------:R-:W-:Y:S01]  /*67f0*/  VIADD R73, R73, UR6 ;  /* 0x0000000649497c36 */ /* 0x000fe20008000000 */
[----:B------:R3:W-:Y:S01]  /*6800*/  @P0 STG.E.U16 desc[UR14][R4.64], R72 ;  /* 0x0000004804000986 */ /* 0x0007e2000c10150e */
[----:B------:R-:W-:Y:S01]  /*6810*/  ISETP.GE.AND P0, PT, R53, UR5, PT ;  /* 0x0000000535007c0c */ /* 0x000fe2000bf06270 */
[----:B------:R-:W-:Y:S02]  /*6820*/  VIADD R53, R2, 0xc ;  /* 0x0000000c02357836 */ /* 0x000fe40000000000 */
[----:B------:R4:W-:Y:S01]  /*6830*/  @P6 STG.E.U16 desc[UR14][R58.64], R71 ;  /* 0x000000473a006986 */ /* 0x0009e2000c10150e */
[----:B------:R-:W-:-:S02]  /*6840*/  ISETP.LT.AND P6, PT, R0, UR4, !P2 ;  /* 0x0000000400007c0c */ /* 0x000fc4000d7c1270 */
[----:B--2---:R-:W-:Y:S01]  /*6850*/  PRMT R7, R71, 0x7632, R7 ;  /* 0x0000763247077816 */ /* 0x004fe20000000007 */
[----:B------:R-:W-:Y:S01]  /*6860*/  VIADD R75, R73, UR6 ;  /* 0x00000006494b7c36 */ /* 0x000fe20008000000 */
[----:B------:R-:W-:-:S03]  /*6870*/  ISETP.LT.AND P2, PT, R3, UR4, !P2 ;  /* 0x0000000403007c0c */ /* 0x000fc6000d741270 */
[----:B------:R2:W-:Y:S01]  /*6880*/  @P1 STG.E.U16 desc[UR14][R68.64], R7 ;  /* 0x0000000744001986 */ /* 0x0005e2000c10150e */
[----:B---3--:R-:W-:Y:S01]  /*6890*/  IMAD.WIDE R4, R73, 0x2, R56 ;  /* 0x0000000249047825 */ /* 0x008fe200078e0238 */
[----:B------:R-:W-:-:S03]  /*68a0*/  ISETP.GE.AND P1, PT, R53, UR5, PT ;  /* 0x0000000535007c0c */ /* 0x000fc6000bf26270 */
[----:B----4-:R-:W-:-:S04]  /*68b0*/  IMAD.WIDE R58, R75, 0x2, R54 ;  /* 0x000000024b3a7825 */ /* 0x010fc800078e0236 */
[----:B------:R-:W-:Y:S02]  /*68c0*/  VIADD R53, R2, 0xd ;  /* 0x0000000d02357836 */ /* 0x000fe40000000000 */
[----:B--2---:R-:W-:-:S04]  /*68d0*/  IMAD.WIDE R6, R73, 0x2, R54 ;  /* 0x0000000249067825 */ /* 0x004fc800078e0236 */
[----:B------:R-:W-:Y:S01]  /*68e0*/  IMAD.WIDE R68, R75, 0x2, R56 ;  /* 0x000000024b447825 */ /* 0x000fe200078e0238 */
[----:B------:R2:W-:Y:S01]  /*68f0*/  @P4 STG.E.U16 desc[UR14][R6.64], R64 ;  /* 0x0000004006004986 */ /* 0x0005e2000c10150e */
[----:B------:R-:W-:Y:S02]  /*6900*/  ISETP.GE.AND P4, PT, R53, UR5, PT ;  /* 0x0000000535007c0c */ /* 0x000fe4000bf86270 */
[----:B------:R-:W-:Y:S01]  /*6910*/  VIADD R75, R75, UR6 ;  /* 0x000000064b4b7c36 */ /* 0x000fe20008000000 */
[----:B------:R3:W-:Y:S01]  /*6920*/  @P3 STG.E.U16 desc[UR14][R4.64], R70 ;  /* 0x0000004604003986 */ /* 0x0007e2000c10150e */
[----:B------:R-:W-:Y:S01]  /*6930*/  ISETP.LT.AND P3, PT, R0, UR4, !P5 ;  /* 0x0000000400007c0c */ /* 0x000fe2000ef61270 */
[----:B------:R-:W-:Y:S01]  /*6940*/  VIADD R53, R2, 0xf ;  /* 0x0000000f02357836 */ /* 0x000fe20000000000 */
[----:B------:R-:W-:Y:S01]  /*6950*/  ISETP.LT.AND P5, PT, R3, UR4, !P5 ;  /* 0x0000000403007c0c */ /* 0x000fe2000efa1270 */
[----:B------:R4:W-:Y:S01]  /*6960*/  @P6 STG.E.U16 desc[UR14][R58.64], R60 ;  /* 0x0000003c3a006986 */ /* 0x0009e2000c10150e */
[----:B------:R-:W-:-:S02]  /*6970*/  ISETP.LT.AND P6, PT, R0, UR4, !P0 ;  /* 0x0000000400007c0c */ /* 0x000fc4000c7c1270 */
[----:B------:R-:W-:Y:S01]  /*6980*/  ISETP.LT.AND P0, PT, R3, UR4, !P0 ;  /* 0x0000000403007c0c */ /* 0x000fe2000c701270 */
[----:B--2---:R-:W-:Y:S01]  /*6990*/  VIADD R64, R2, 0xe ;  /* 0x0000000e02407836 */ /* 0x004fe20000000000 */
[----:B------:R-:W-:Y:S01]  /*69a0*/  PRMT R7, R60, 0x7632, R7 ;  /* 0x000076323c077816 */ /* 0x000fe20000000007 */
[----:B---3--:R-:W-:-:S04]  /*69b0*/  IMAD.WIDE R4, R75, 0x2, R56 ;  /* 0x000000024b047825 */ /* 0x008fc800078e0238 */
[----:B------:R2:W-:Y:S01]  /*69c0*/  @P2 STG.E.U16 desc[UR14][R68.64], R7 ;  /* 0x0000000744002986 */ /* 0x0005e2000c10150e */
[----:B------:R-:W-:Y:S02]  /*69d0*/  ISETP.GE.AND P2, PT, R64, UR5, PT ;  /* 0x0000000540007c0c */ /* 0x000fe4000bf46270 */
[----:B----4-:R-:W-:Y:S02]  /*69e0*/  PRMT R59, R65, 0x7632, R59 ;  /* 0x00007632413b7816 */ /* 0x010fe4000000003b */
[----:B------:R-:W-:Y:S01]  /*69f0*/  PRMT R64, R67, 0x7632, R64 ;  /* 0x0000763243407816 */ /* 0x000fe20000000040 */
[----:B--2---:R-:W-:-:S04]  /*6a00*/  IMAD.WIDE R6, R75, 0x2, R54 ;  /* 0x000000024b067825 */ /* 0x004fc800078e0236 */
[----:B------:R-:W-:Y:S01]  /*6a10*/  VIADD R75, R75, UR6 ;  /* 0x000000064b4b7c36 */ /* 0x000fe20008000000 */
[----:B------:R-:W-:Y:S01]  /*6a20*/  @P3 STG.E.U16 desc[UR14][R6.64], R65 ;  /* 0x0000004106003986 */ /* 0x000fe2000c10150e */
[----:B------:R-:W-:Y:S01]  /*6a30*/  ISETP.GE.AND P3, PT, R53, UR5, PT ;  /* 0x0000000535007c0c */ /* 0x000fe2000bf66270 */
[----:B------:R-:W-:Y:S02]  /*6a40*/  VIADD R53, R2, 0x10 ;  /* 0x0000001002357836 */ /* 0x000fe40000000000 */
[----:B------:R2:W-:Y:S01]  /*6a50*/  @P5 STG.E.U16 desc[UR14][R4.64], R59 ;  /* 0x0000003b04005986 */ /* 0x0005e2000c10150e */
[----:B------:R-:W-:Y:S01]  /*6a60*/  ISETP.LT.AND P5, PT, R0, UR4, !P1 ;  /* 0x0000000400007c0c */ /* 0x000fe2000cfa1270 */
[----:B------:R-:W-:Y:S01]  /*6a70*/  IMAD.WIDE R68, R75, 0x2, R56 ;  /* 0x000000024b447825 */ /* 0x000fe200078e0238 */
[----:B------:R-:W-:-:S03]  /*6a80*/  ISETP.LT.AND P1, PT, R3, UR4, !P1 ;  /* 0x0000000403007c0c */ /* 0x000fc6000cf21270 */
[----:B--2---:R-:W-:Y:S01]  /*6a90*/  IMAD.WIDE R58, R75, 0x2, R54 ;  /* 0x000000024b3a7825 */ /* 0x004fe200078e0236 */
[----:B------:R-:W-:-:S03]  /*6aa0*/  PRMT R5, R61, 0x7632, R5 ;  /* 0x000076323d057816 */ /* 0x000fc60000000005 */
[----:B------:R-:W-:Y:S01]  /*6ab0*/  VIADD R75, R75, UR6 ;  /* 0x000000064b4b7c36 */ /* 0x000fe20008000000 */
[----:B------:R2:W-:Y:S01]  /*6ac0*/  @P6 STG.E.U16 desc[UR14][R58.64], R61 ;  /* 0x0000003d3a006986 */ /* 0x0005e2000c10150e */
[----:B------:R-:W-:Y:S02]  /*6ad0*/  ISETP.LT.AND P6, PT, R0, UR4, !P4 ;  /* 0x0000000400007c0c */ /* 0x000fe4000e7c1270 */
[----:B------:R-:W-:Y:S01]  /*6ae0*/  ISETP.LT.AND P4, PT, R3, UR4, !P4 ;  /* 0x0000000403007c0c */ /* 0x000fe2000e781270 */
[----:B------:R3:W-:Y:S01]  /*6af0*/  @P0 STG.E.U16 desc[UR14][R68.64], R5 ;  /* 0x0000000544000986 */ /* 0x0007e2000c10150e */
[----:B------:R-:W-:Y:S01]  /*6b00*/  IMAD.WIDE R6, R75, 0x2, R56 ;  /* 0x000000024b067825 */ /* 0x000fe200078e0238 */
[----:B------:R-:W-:-:S03]  /*6b10*/  ISETP.GE.AND P0, PT, R53, UR5, PT ;  /* 0x0000000535007c0c */ /* 0x000fc6000bf06270 */
[----:B------:R-:W-:Y:S01]  /*6b20*/  VIADD R53, R2, 0x11 ;  /* 0x0000001102357836 */ /* 0x000fe20000000000 */
[----:B--2---:R-:W-:Y:S01]  /*6b30*/  PRMT R59, R66, 0x7632, R59 ;  /* 0x00007632423b7816 */ /* 0x004fe2000000003b */
[----:B---3--:R-:W-:-:S04]  /*6b40*/  IMAD.WIDE R4, R75, 0x2, R54 ;  /* 0x000000024b047825 */ /* 0x008fc800078e0236 */
        /* <DEDUP_REMOVED lines=12> */
[----:B------:R-:W-:Y:S01]  /*6c10*/  ISETP.GE.AND P6, PT, R53, UR5, PT ;  /* 0x0000000535007c0c */ /* 0x000fe2000bfc6270 */
[----:B------:R-:W-:Y:S02]  /*6c20*/  VIADD R53, R2, 0x13 ;  /* 0x0000001302357836 */ /* 0x000fe40000000000 */
[----:B------:R3:W-:Y:S01]  /*6c30*/  @P4 STG.E.U16 desc[UR14][R60.64], R5 ;  /* 0x000000053c004986 */ /* 0x0007e2000c10150e */
[----:B------:R-:W-:Y:S01]  /*6c40*/  ISETP.LT.AND P4, PT, R0, UR4, !P3 ;  /* 0x0000000400007c0c */ /* 0x000fe2000df81270 */
[----:B------:R-:W-:Y:S01]  /*6c50*/  IMAD.WIDE R6, R75, 0x2, R56 ;  /* 0x000000024b067825 */ /* 0x000fe200078e0238 */
[----:B------:R-:W-:-:S03]  /*6c60*/  ISETP.LT.AND P3, PT, R3, UR4, !P3 ;  /* 0x0000000403007c0c */ /* 0x000fc6000df61270 */
[----:B------:R-:W-:Y:S02]  /*6c70*/  VIADD R65, R75, UR6 ;  /* 0x000000064b417c36 */ /* 0x000fe40008000000 */
[----:B--2---:R-:W-:Y:S02]  /*6c80*/  VIADD R62, R2, 0x14 ;  /* 0x00000014023e7836 */ /* 0x004fe40000000000 */
[----:B------:R-:W-:-:S04]  /*6c90*/  IMAD.WIDE R58, R65, 0x2, R54 ;  /* 0x00000002413a7825 */ /* 0x000fc800078e0236 */
[----:B---3--:R-:W-:-:S04]  /*6ca0*/  IMAD.WIDE R4, R75, 0x2, R54 ;  /* 0x000000024b047825 */ /* 0x008fc800078e0236 */
        /* <DEDUP_REMOVED lines=9> */
[----:B------:R-:W-:-:S02]  /*6d40*/  ISETP.GE.AND P4, PT, R62, UR5, PT ;  /* 0x000000053e007c0c */ /* 0x000fc4000bf86270 */
[----:B--2---:R-:W-:Y:S01]  /*6d50*/  PRMT R5, R63, 0x7632, R5 ;  /* 0x000076323f057816 */ /* 0x004fe20000000005 */
[----:B---3--:R-:W-:-:S04]  /*6d60*/  IMAD.WIDE R6, R65, 0x2, R56 ;  /* 0x0000000241067825 */ /* 0x008fc800078e0238 */
[----:B------:R2:W-:Y:S01]  /*6d70*/  @P3 STG.E.U16 desc[UR14][R60.64], R5 ;  /* 0x000000053c003986 */ /* 0x0005e2000c10150e */
[----:B------:R-:W-:Y:S02]  /*6d80*/  ISETP.LT.AND P3, PT, R0, UR4, !P1 ;  /* 0x0000000400007c0c */ /* 0x000fe4000cf61270 */
[----:B------:R-:W-:Y:S02]  /*6d90*/  ISETP.LT.AND P1, PT, R3, UR4, !P1 ;  /* 0x0000000403007c0c */ /* 0x000fe4000cf21270 */
[----:B----4-:R-:W-:Y:S01]  /*6da0*/  PRMT R59, R16, 0x7632, R59 ;  /* 0x00007632103b7816 */ /* 0x010fe2000000003b */
[----:B--2---:R-:W-:-:S04]  /*6db0*/  IMAD.WIDE R4, R65, 0x2, R54 ;  /* 0x0000000241047825 */ /* 0x004fc800078e0236 */
[----:B------:R-:W-:Y:S01]  /*6dc0*/  VIADD R65, R65, UR6 ;  /* 0x0000000641417c36 */ /* 0x000fe20008000000 */
[----:B------:R5:W-:Y:S01]  /*6dd0*/  @P2 STG.E.U16 desc[UR14][R4.64], R16 ;  /* 0x0000001004002986 */ /* 0x000be2000c10150e */
[----:B------:R-:W-:Y:S01]  /*6de0*/  ISETP.GE.AND P2, PT, R53, UR5, PT ;  /* 0x0000000535007c0c */ /* 0x000fe2000bf46270 */
[----:B------:R-:W-:Y:S02]  /*6df0*/  VIADD R53, R2, 0x16 ;  /* 0x0000001602357836 */ /* 0x000fe40000000000 */
[----:B------:R2:W-:Y:S01]  /*6e00*/  @P0 STG.E.U16 desc[UR14][R6.64], R59 ;  /* 0x0000003b06000986 */ /* 0x0005e2000c10150e */
[----:B------:R-:W-:Y:S01]  /*6e10*/  ISETP.LT.AND P0, PT, R0, UR4, !P6 ;  /* 0x0000000400007c0c */ /* 0x000fe2000f701270 */
[----:B------:R-:W-:Y:S01]  /*6e20*/  IMAD.WIDE R60, R65, 0x2, R56 ;  /* 0x00000002413c7825 */ /* 0x000fe200078e0238 */
[----:B------:R-:W-:Y:S01]  /*6e30*/  ISETP.LT.AND P6, PT, R3, UR7, !P6 ;  /* 0x0000000703007c0c */ /* 0x000fe2000f7c1270 */
[----:B------:R-:W-:Y:S01]  /*6e40*/  ULDC UR4, c[0x0][0x228] ;  /* 0x00008a0000047ab9 */ /* 0x000fe20000000800 */
[----:B------:R-:W-:Y:S01]  /*6e50*/  ULDC UR7, c[0x0][0x228] ;  /* 0x00008a0000077ab9 */ /* 0x000fe20000000800 */
[----:B-----5:R-:W-:Y:S01]  /*6e60*/  PRMT R5, R12, 0x7632, R5 ;  /* 0x000076320c057816 */ /* 0x020fe20000000005 */
[----:B------:R-:W-:-:S02]  /*6e70*/  VIADD R16, R2, 0x17 ;  /* 0x0000001702107836 */ /* 0x000fc40000000000 */
[----:B--2---:R-:W-:-:S04]  /*6e80*/  IMAD.WIDE R58, R65, 0x2, R54 ;  /* 0x00000002413a7825 */ /* 0x004fc800078e0236 */
[----:B------:R-:W-:Y:S01]  /*6e90*/  VIADD R65, R65, UR6 ;  /* 0x0000000641417c36 */ /* 0x000fe20008000000 */
[----:B------:R2:W-:Y:S01]  /*6ea0*/  @P3 STG.E.U16 desc[UR14][R58.64], R12 ;  /* 0x0000000c3a003986 */ /* 0x0005e2000c10150e */
[----:B------:R-:W-:Y:S02]  /*6eb0*/  ISETP.GE.AND P3, PT, R53, UR5, PT ;  /* 0x0000000535007c0c */ /* 0x000fe4000bf66270 */
[----:B------:R-:W-:Y:S01]  /*6ec0*/  IMAD.WIDE R6, R65, 0x2, R56 ;  /* 0x0000000241067825 */ /* 0x000fe200078e0238 */
[----:B------:R3:W-:Y:S01]  /*6ed0*/  @P1 STG.E.U16 desc[UR14][R60.64], R5 ;  /* 0x000000053c001986 */ /* 0x0007e2000c10150e */
[----:B------:R-:W-:Y:S01]  /*6ee0*/  ISETP.LT.AND P1, PT, R0, UR4, !P5 ;  /* 0x0000000400007c0c */ /* 0x000fe2000ef21270 */
[----:B------:R-:W-:Y:S02]  /*6ef0*/  ULDC UR4, c[0x0][0x228] ;  /* 0x00008a0000047ab9 */ /* 0x000fe40000000800 */
[----:B------:R-:W-:Y:S01]  /*6f00*/  ISETP.LT.AND P5, PT, R3, UR4, !P5 ;  /* 0x0000000403007c0c */ /* 0x000fe2000efa1270 */
[----:B------:R-:W-:Y:S01]  /*6f10*/  ULDC UR4, c[0x0][0x228] ;  /* 0x00008a0000047ab9 */ /* 0x000fe20000000800 */
[----:B--2---:R-:W-:Y:S01]  /*6f20*/  PRMT R59, R17, 0x7632, R59 ;  /* 0x00007632113b7816 */ /* 0x004fe2000000003b */
[----:B------:R-:W-:-:S02]  /*6f30*/  VIADD R12, R2, 0x18 ;  /* 0x00000018020c7836 */ /* 0x000fc40000000000 */
[----:B---3--:R-:W-:Y:S01]  /*6f40*/  IMAD.WIDE R4, R65, 0x2, R54 ;  /* 0x0000000241047825 */ /* 0x008fe200078e0236 */
[----:B------:R-:W-:-:S03]  /*6f50*/  PRMT R60, R18, 0x7632, R60 ;  /* 0x00007632123c7816 */ /* 0x000fc6000000003c */
[----:B------:R-:W-:Y:S01]  /*6f60*/  VIADD R65, R65, UR6 ;  /* 0x0000000641417c36 */ /* 0x000fe20008000000 */
[----:B------:R2:W-:Y:S01]  /*6f70*/  @P0 STG.E.U16 desc[UR14][R4.64], R17 ;  /* 0x0000001104000986 */ /* 0x0005e2000c10150e */
[----:B------:R-:W-:Y:S02]  /*6f80*/  ISETP.GE.AND P0, PT, R16, UR5, PT ;  /* 0x0000000510007c0c */ /* 0x000fe4000bf06270 */
[----:B------:R-:W-:Y:S01]  /*6f90*/  VIADD R53, R65, UR6 ;  /* 0x0000000641357c36 */ /* 0x000fe20008000000 */
[----:B------:R3:W-:Y:S01]  /*6fa0*/  @P6 STG.E.U16 desc[UR14][R6.64], R59 ;  /* 0x0000003b06006986 */ /* 0x0007e2000c10150e */
[----:B------:R-:W-:Y:S01]  /*6fb0*/  ISETP.LT.AND P6, PT, R0, UR7, !P4 ;  /* 0x0000000700007c0c */ /* 0x000fe2000e7c1270 */
[----:B------:R-:W-:Y:S01]  /*6fc0*/  ULDC UR7, c[0x0][0x228] ;  /* 0x00008a0000077ab9 */ /* 0x000fe20000000800 */
[----:B------:R-:W-:Y:S01]  /*6fd0*/  ISETP.LT.AND P4, PT, R3, UR8, !P4 ;  /* 0x0000000803007c0c */ /* 0x000fe2000e781270 */
[----:B------:R-:W-:Y:S01]  /*6fe0*/  ULDC UR8, c[0x0][0x228] ;  /* 0x00008a0000087ab9 */ /* 0x000fe20000000800 */
[----:B--2---:R-:W-:-:S04]  /*6ff0*/  IMAD.WIDE R4, R65, 0x2, R56 ;  /* 0x0000000241047825 */ /* 0x004fc800078e0238 */
[----:B---3--:R-:W-:-:S04]  /*7000*/  IMAD.WIDE R58, R65, 0x2, R54 ;  /* 0x00000002413a7825 */ /* 0x008fc800078e0236 */
[C---:B------:R-:W-:Y:S01]  /*7010*/  IMAD.WIDE R6, R53.reuse, 0x2, R54 ;  /* 0x0000000235067825 */ /* 0x040fe200078e0236 */
[----:B------:R2:W-:Y:S01]  /*7020*/  @P1 STG.E.U16 desc[UR14][R58.64], R13 ;  /* 0x0000000d3a001986 */ /* 0x0005e2000c10150e */
[----:B------:R-:W-:Y:S02]  /*7030*/  ISETP.GE.AND P1, PT, R12, UR5, PT ;  /* 0x000000050c007c0c */ /* 0x000fe4000bf26270 */
[----:B------:R-:W-:-:S04]  /*7040*/  IMAD.WIDE R16, R53, 0x2, R56 ;  /* 0x0000000235107825 */ /* 0x000fc800078e0238 */
[----:B------:R-:W-:Y:S02]  /*7050*/  VIADD R12, R2, 0x19 ;  /* 0x00000019020c7836 */ /* 0x000fe40000000000 */
[----:B------:R-:W-:Y:S01]  /*7060*/  VIADD R53, R53, UR6 ;  /* 0x0000000635357c36 */ /* 0x000fe20008000000 */
[----:B--2---:R-:W-:-:S05]  /*7070*/  PRMT R59, R13, 0x7632, R59 ;  /* 0x000076320d3b7816 */ /* 0x004fca000000003b */
[----:B------:R2:W-:Y:S01]  /*7080*/  @P5 STG.E.U16 desc[UR14][R4.64], R59 ;  /* 0x0000003b04005986 */ /* 0x0005e2000c10150e */
[----:B------:R-:W-:Y:S01]  /*7090*/  ISETP.GE.AND P5, PT, R12, UR5, PT ;  /* 0x000000050c007c0c */ /* 0x000fe2000bfa6270 */
[----:B------:R-:W-:Y:S02]  /*70a0*/  VIADD R12, R2, 0x1a ;  /* 0x0000001a020c7836 */ /* 0x000fe40000000000 */
[----:B------:R3:W-:Y:S01]  /*70b0*/  @P6 STG.E.U16 desc[UR14][R6.64], R18 ;  /* 0x0000001206006986 */ /* 0x0007e2000c10150e */
[C---:B------:R-:W-:Y:S01]  /*70c0*/  ISETP.LT.AND P6, PT, R0.reuse, UR4, !P2 ;  /* 0x0000000400007c0c */ /* 0x040fe2000d7c1270 */
[----:B------:R-:W-:Y:S02]  /*70d0*/  ULDC UR4, c[0x0][0x228] ;  /* 0x00008a0000047ab9 */ /* 0x000fe40000000800 */
[----:B------:R4:W-:Y:S01]  /*70e0*/  @P4 STG.E.U16 desc[UR14][R16.64], R60 ;  /* 0x0000003c10004986 */ /* 0x0009e2000c10150e */
[----:B------:R-:W-:Y:S01]  /*70f0*/  ISETP.LT.AND P2, PT, R3, UR4, !P2 ;  /* 0x0000000403007c0c */ /* 0x000fe2000d741270 */
[----:B------:R-:W-:Y:S01]  /*7100*/  ULDC UR4, c[0x0][0x228] ;  /* 0x00008a0000047ab9 */ /* 0x000fe20000000800 */
[----:B------:R-:W-:Y:S01]  /*7110*/  ISETP.LT.AND P4, PT, R0, UR7, !P3 ;  /* 0x0000000700007c0c */ /* 0x000fe2000df81270 */
[----:B--2---:R-:W-:Y:S01]  /*7120*/  IMAD.WIDE R4, R53, 0x2, R54 ;  /* 0x0000000235047825 */ /* 0x004fe200078e0236 */
[----:B------:R-:W-:Y:S01]  /*7130*/  ISETP.LT.AND P3, PT, R3, UR4, !P3 ;  /* 0x0000000403007c0c */ /* 0x000fe2000df61270 */
[----:B------:R-:W-:Y:S01]  /*7140*/  ULDC UR4, c[0x0][0x228] ;  /* 0x00008a0000047ab9 */ /* 0x000fe20000000800 */
[----:B------:R-:W-:Y:S01]  /*7150*/  ULDC UR7, c[0x0][0x228] ;  /* 0x00008a0000077ab9 */ /* 0x000fe20000000800 */
[----:B------:R-:W-:-:S02]  /*7160*/  VIADD R59, R53, UR6 ;  /* 0x00000006353b7c36 */ /* 0x000fc40008000000 */
[----:B------:R2:W-:Y:S01]  /*7170*/  @P6 STG.E.U16 desc[UR14][R4.64], R14 ;  /* 0x0000000e04006986 */ /* 0x0005e2000c10150e */
[----:B---3--:R-:W-:Y:S01]  /*7180*/  IMAD.WIDE R6, R53, 0x2, R56 ;  /* 0x0000000235067825 */ /* 0x008fe200078e0238 */
[----:B----4-:R-:W-:Y:S02]  /*7190*/  PRMT R17, R14, 0x7632, R17 ;  /* 0x000076320e117816 */ /* 0x010fe40000000011 */
[----:B------:R-:W-:Y:S01]  /*71a0*/  ISETP.GE.AND P6, PT, R12, UR5, PT ;  /* 0x000000050c007c0c */ /* 0x000fe2000bfc6270 */
[----:B------:R-:W-:Y:S02]  /*71b0*/  IMAD.WIDE R12, R59, 0x2, R54 ;  /* 0x000000023b0c7825 */ /* 0x000fe400078e0236 */
[----:B------:R3:W-:Y:S02]  /*71c0*/  @P2 STG.E.U16 desc[UR14][R6.64], R17 ;  /* 0x0000001106002986 */ /* 0x0007e4000c10150e */
[----:B------:R-:W-:Y:S02]  /*71d0*/  VIADD R16, R2, 0x1b ;  /* 0x0000001b02107836 */ /* 0x000fe40000000000 */
[----:B------:R4:W-:Y:S01]  /*71e0*/  @P4 STG.E.U16 desc[UR14][R12.64], R19 ;  /* 0x000000130c004986 */ /* 0x0009e2000c10150e */
[----:B------:R-:W-:Y:S01]  /*71f0*/  ISETP.LT.AND P4, PT, R0, UR4, !P0 ;  /* 0x0000000400007c0c */ /* 0x000fe2000c781270 */
[----:B------:R-:W-:Y:S01]  /*7200*/  ULDC UR4, c[0x0][0x228] ;  /* 0x00008a0000047ab9 */ /* 0x000fe20000000800 */
[----:B------:R-:W-:Y:S01]  /*7210*/  ISETP.GE.AND P2, PT, R16, UR5, PT ;  /* 0x0000000510007c0c */ /* 0x000fe2000bf46270 */
[----:B--2---:R-:W-:Y:S01]  /*7220*/  VIADD R14, R2, 0x1c ;  /* 0x0000001c020e7836 */ /* 0x004fe20000000000 */
[----:B------:R-:W-:Y:S01]  /*7230*/  ISETP.LT.AND P0, PT, R3, UR7, !P0 ;  /* 0x0000000703007c0c */ /* 0x000fe2000c701270 */
[----:B------:R-:W-:Y:S01]  /*7240*/  ULDC UR7, c[0x0][0x228] ;  /* 0x00008a0000077ab9 */ /* 0x000fe20000000800 */
[----:B------:R-:W-:Y:S01]  /*7250*/  PRMT R5, R19, 0x7632, R5 ;  /* 0x0000763213057816 */ /* 0x000fe20000000005 */
[----:B---3--:R-:W-:-:S04]  /*7260*/  IMAD.WIDE R16, R59, 0x2, R56 ;  /* 0x000000023b107825 */ /* 0x008fc800078e0238 */
[----:B------:R-:W-:Y:S01]  /*7270*/  VIADD R59, R59, UR6 ;  /* 0x000000063b3b7c36 */ /* 0x000fe20008000000 */
[----:B------:R2:W-:Y:S01]  /*7280*/  @P3 STG.E.U16 desc[UR14][R16.64], R5 ;  /* 0x0000000510003986 */ /* 0x0005e2000c10150e */
[----:B------:R-:W-:Y:S01]  /*7290*/  ISETP.LT.AND P3, PT, R0, UR4, !P1 ;  /* 0x0000000400007c0c */ /* 0x000fe2000cf61270 */
[----:B------:R-:W-:Y:S01]  /*72a0*/  ULDC UR4, c[0x0][0x228] ;  /* 0x00008a0000047ab9 */ /* 0x000fe20000000800 */
[----:B------:R-:W-:Y:S01]  /*72b0*/  IMAD.WIDE R6, R59, 0x2, R56 ;  /* 0x000000023b067825 */ /* 0x000fe200078e0238 */
[----:B----4-:R-:W-:Y:S02]  /*72c0*/  PRMT R13, R15, 0x7632, R13 ;  /* 0x000076320f0d7816 */ /* 0x010fe4000000000d */
[----:B------:R-:W-:Y:S01]  /*72d0*/  ISETP.LT.AND P1, PT, R3, UR7, !P1 ;  /* 0x0000000703007c0c */ /* 0x000fe2000cf21270 */
[----:B------:R-:W-:Y:S01]  /*72e0*/  ULDC UR7, c[0x0][0x228] ;  /* 0x00008a0000077ab9 */ /* 0x000fe20000000800 */
        /* <DEDUP_REMOVED lines=11> */
[----:B--2---:R-:W-:Y:S01]  /*73a0*/  PRMT R5, R8, 0x7632, R5 ;  /* 0x0000763208057816 */ /* 0x004fe20000000005 */
[----:B------:R-:W-:-:S02]  /*73b0*/  VIADD R15, R2, 0x1d ;  /* 0x0000001d020f7836 */ /* 0x000fc40000000000 */
[----:B---3--:R-:W-:-:S04]  /*73c0*/  IMAD.WIDE R12, R59, 0x2, R54 ;  /* 0x000000023b0c7825 */ /* 0x008fc800078e0236 */
        /* <DEDUP_REMOVED lines=21> */
[----:B------:R-:W-:Y:S01]  /*7520*/  IMAD.WIDE R14, R17, 0x2, R56 ;  /* 0x00000002110e7825 */ /* 0x000fe200078e0238 */
[----:B------:R-:W-:-:S03]  /*7530*/  ULDC UR8, c[0x0][0x228] ;  /* 0x00008a0000087ab9 */ /* 0x000fc60000000800 */
[----:B--2---:R-:W-:-:S04]  /*7540*/  IMAD.WIDE R4, R59, 0x2, R56 ;  /* 0x000000023b047825 */ /* 0x004fc800078e0238 */
[----:B---3--:R-:W-:-:S04]  /*7550*/  IMAD.WIDE R12, R59, 0x2, R54 ;  /* 0x000000023b0c7825 */ /* 0x008fc800078e0236 */
[C---:B------:R-:W-:Y:S01]  /*7560*/  IMAD.WIDE R6, R17.reuse, 0x2, R54 ;  /* 0x0000000211067825 */ /* 0x040fe200078e0236 */
[----:B------:R2:W-:Y:S01]  /*7570*/  @P1 STG.E.U16 desc[UR14][R12.64], R9 ;  /* 0x000000090c001986 */ /* 0x0005e2000c10150e */
[----:B------:R-:W-:Y:S02]  /*7580*/  ISETP.GE.AND P1, PT, R8, UR5, PT ;  /* 0x0000000508007c0c */ /* 0x000fe4000bf26270 */
[C---:B------:R-:W-:Y:S02]  /*7590*/  VIADD R8, R2.reuse, 0x20 ;  /* 0x0000002002087836 */ /* 0x040fe40000000000 */
[----:B------:R-:W-:Y:S01]  /*75a0*/  VIADD R17, R17, UR6 ;  /* 0x0000000611117c36 */ /* 0x000fe20008000000 */
[----:B--2---:R-:W-:Y:S01]  /*75b0*/  PRMT R13, R9, 0x7632, R13 ;  /* 0x00007632090d7816 */ /* 0x004fe2000000000d */
[----:B------:R-:W-:-:S04]  /*75c0*/  VIADD R12, R2, 0x22 ;  /* 0x00000022020c7836 */ /* 0x000fc80000000000 */
        /* <DEDUP_REMOVED lines=11> */
[----:B------:R-:W-:Y:S01]  /*7680*/  PRMT R13, R10, 0x7632, R13 ;  /* 0x000076320a0d7816 */ /* 0x000fe2000000000d */
[----:B------:R-:W-:Y:S01]  /*7690*/  ULDC UR7, c[0x0][0x228] ;  /* 0x00008a0000077ab9 */ /* 0x000fe20000000800 */
[----:B------:R-:W-:Y:S01]  /*76a0*/  ISETP.LT.AND P3, PT, R3, UR4, !P3 ;  /* 0x0000000403007c0c */ /* 0x000fe2000df61270 */
[C---:B---3--:R-:W-:Y:S01]  /*76b0*/  IMAD.WIDE R6, R17.reuse, 0x2, R56 ;  /* 0x0000000211067825 */ /* 0x048fe200078e0238 */
[----:B------:R-:W-:Y:S01]  /*76c0*/  ULDC UR4, c[0x0][0x228] ;  /* 0x00008a0000047ab9 */ /* 0x000fe20000000800 */
[----:B------:R-:W-:Y:S01]  /*76d0*/  @P5 STG.E.U16 desc[UR14][R4.64], R10 ;  /* 0x0000000a04005986 */ /* 0x000fe2000c10150e */
[----:B------:R-:W-:Y:S01]  /*76e0*/  ISETP.GE.AND P5, PT, R8, UR5, PT ;  /* 0x0000000508007c0c */ /* 0x000fe2000bfa6270 */
[----:B----4-:R-:W-:Y:S01]  /*76f0*/  VIADD R15, R17, UR6 ;  /* 0x00000006110f7c36 */ /* 0x010fe20008000000 */
[----:B------:R-:W-:Y:S01]  /*7700*/  PRMT R14, R25, 0x7632, R14 ;  /* 0x00007632190e7816 */ /* 0x000fe2000000000e */
[----:B------:R2:W-:Y:S01]  /*7710*/  @P4 STG.E.U16 desc[UR14][R6.64], R13 ;  /* 0x0000000d06004986 */ /* 0x0005e2000c10150e */
[----:B------:R-:W-:Y:S01]  /*7720*/  ISETP.GE.AND P4, PT, R12, UR5, PT ;  /* 0x000000050c007c0c */ /* 0x000fe2000bf86270 */
[----:B------:R-:W-:-:S05]  /*7730*/  IMAD.WIDE R8, R15, 0x2, R54 ;  /* 0x000000020f087825 */ /* 0x000fca00078e0236 */
[----:B------:R3:W-:Y:S01]  /*7740*/  @P2 STG.E.U16 desc[UR14][R8.64], R22 ;  /* 0x0000001608002986 */ /* 0x0007e2000c10150e */
[----:B------:R-:W-:Y:S01]  /*7750*/  ISETP.LT.AND P2, PT, R0, UR4, !P0 ;  /* 0x0000000400007c0c */ /* 0x000fe2000c741270 */
[----:B------:R-:W-:Y:S01]  /*7760*/  ULDC UR4, c[0x0][0x228] ;  /* 0x00008a0000047ab9 */ /* 0x000fe20000000800 */
[----:B------:R-:W-:Y:S01]  /*7770*/  ISETP.LT.AND P0, PT, R3, UR7, !P0 ;  /* 0x0000000703007c0c */ /* 0x000fe2000c701270 */
[----:B------:R-:W-:Y:S01]  /*7780*/  ULDC UR7, c[0x0][0x228] ;  /* 0x00008a0000077ab9 */ /* 0x000fe20000000800 */
[----:B--2---:R-:W-:Y:S01]  /*7790*/  IMAD.WIDE R12, R15, 0x2, R56 ;  /* 0x000000020f0c7825 */ /* 0x004fe200078e0238 */
[----:B------:R-:W-:-:S03]  /*77a0*/  PRMT R5, R22, 0x7632, R5 ;  /* 0x0000763216057816 */ /* 0x000fc60000000005 */
[----:B------:R-:W-:Y:S02]  /*77b0*/  VIADD R15, R15, UR6 ;  /* 0x000000060f0f7c36 */ /* 0x000fe40008000000 */
[----:B------:R2:W-:Y:S01]  /*77c0*/  @P3 STG.E.U16 desc[UR14][R12.64], R5 ;  /* 0x000000050c003986 */ /* 0x0005e2000c10150e */
[----:B------:R-:W-:Y:S01]  /*77d0*/  ISETP.LT.AND P3, PT, R0, UR4, !P1 ;  /* 0x0000000400007c0c */ /* 0x000fe2000cf61270 */
[----:B------:R-:W-:Y:S01]  /*77e0*/  IMAD.WIDE R6, R15, 0x2, R56 ;  /* 0x000000020f067825 */ /* 0x000fe200078e0238 */
[----:B---3--:R-:W-:Y:S01]  /*77f0*/  PRMT R9, R11, 0x7632, R9 ;  /* 0x000076320b097816 */ /* 0x008fe20000000009 */
[----:B------:R-:W-:Y:S01]  /*7800*/  ULDC UR4, c[0x0][0x228] ;  /* 0x00008a0000047ab9 */ /* 0x000fe20000000800 */
[----:B------:R-:W-:Y:S01]  /*7810*/  ISETP.LT.AND P1, PT, R3, UR7, !P1 ;  /* 0x0000000703007c0c */ /* 0x000fe2000cf21270 */
[----:B------:R-:W-:Y:S01]  /*7820*/  ULDC UR7, c[0x0][0x228] ;  /* 0x00008a0000077ab9 */ /* 0x000fe20000000800 */
[----:B------:R-:W-:Y:S02]  /*7830*/  VIADD R10, R2, 0x23 ;  /* 0x00000023020a7836 */ /* 0x000fe40000000000 */
        /* <DEDUP_REMOVED lines=16> */
[----:B------:R-:W-:Y:S01]  /*7940*/  ISETP.LT.AND P3, PT, R0, UR4, !P5 ;  /* 0x0000000400007c0c */ /* 0x000fe2000ef61270 */
[----:B------:R-:W-:Y:S01]  /*7950*/  ULDC UR4, c[0x0][0x228] ;  /* 0x00008a0000047ab9 */ /* 0x000fe20000000800 */
[----:B------:R-:W-:Y:S01]  /*7960*/  IMAD.WIDE R6, R15, 0x2, R56 ;  /* 0x000000020f067825 */ /* 0x000fe200078e0238 */
[----:B------:R3:W-:Y:S01]  /*7970*/  @P1 STG.E.U16 desc[UR14][R12.64], R5 ;  /* 0x000000050c001986 */ /* 0x0007e2000c10150e */
[----:B------:R-:W-:Y:S01]  /*7980*/  ISETP.LT.AND P5, PT, R3, UR4, !P5 ;  /* 0x0000000403007c0c */ /* 0x000fe2000efa1270 */
[----:B------:R-:W-:Y:S01]  /*7990*/  ULDC UR4, c[0x0][0x228] ;  /* 0x00008a0000047ab9 */ /* 0x000fe20000000800 */
[----:B------:R-:W-:Y:S01]  /*79a0*/  ISETP.GE.AND P1, PT, R11, UR5, PT ;  /* 0x000000050b007c0c */ /* 0x000fe2000bf26270 */
[----:B------:R-:W4:Y:S01]  /*79b0*/  LDS.128 R20, [R52] ;  /* 0x0000000034147984 */ /* 0x000f220000000c00 */
        /* <DEDUP_REMOVED lines=8> */
[----:B------:R-:W-:Y:S01]  /*7a40*/  VIADD R13, R15, UR6 ;  /* 0x000000060f0d7c36 */ /* 0x000fe20008000000 */
[----:B------:R-:W-:Y:S01]  /*7a50*/  ISETP.LT.AND P4, PT, R3, UR8, !P4 ;  /* 0x0000000803007c0c */ /* 0x000fe2000e781270 */
[----:B------:R-:W-:Y:S01]  /*7a60*/  ULDC UR7, c[0x0][0x228] ;  /* 0x00008a0000077ab9 */ /* 0x000fe20000000800 */
[----:B------:R-:W-:Y:S01]  /*7a70*/  VIADD R12, R2, 0x27 ;  /* 0x00000027020c7836 */ /* 0x000fe20000000000 */
[----:B------:R-:W-:Y:S01]  /*7a80*/  ULDC UR8, c[0x0][0x228] ;  /* 0x00008a0000087ab9 */ /* 0x000fe20000000800 */
[----:B--2---:R-:W-:-:S04]  /*7a90*/  IMAD.WIDE R4, R15, 0x2, R56 ;  /* 0x000000020f047825 */ /* 0x004fc800078e0238 */
[----:B---3--:R-:W-:-:S04]  /*7aa0*/  IMAD.WIDE R8, R15, 0x2, R54 ;  /* 0x000000020f087825 */ /* 0x008fc800078e0236 */
[C---:B------:R-:W-:Y:S01]  /*7ab0*/  IMAD.WIDE R6, R13.reuse, 0x2, R54 ;  /* 0x000000020d067825 */ /* 0x040fe200078e0236 */
[----:B0-----:R0:W-:Y:S01]  /*7ac0*/  @P3 STG.E.U16 desc[UR14][R8.64], R28 ;  /* 0x0000001c08003986 */ /* 0x0011e2000c10150e */
[----:B------:R-:W-:Y:S02]  /*7ad0*/  ISETP.GE.AND P3, PT, R10, UR5, PT ;  /* 0x000000050a007c0c */ /* 0x000fe4000bf66270 */
[----:B------:R-:W-:-:S04]  /*7ae0*/  IMAD.WIDE R10, R13, 0x2, R56 ;  /* 0x000000020d0a7825 */ /* 0x000fc800078e0238 */
[----:B------:R-:W-:-:S04]  /*7af0*/  VIADD R13, R13, UR6 ;  /* 0x000000060d0d7c36 */ /* 0x000fc80008000000 */
[----:B------:R-:W-:Y:S01]  /*7b00*/  VIADD R15, R13, UR6 ;  /* 0x000000060d0f7c36 */ /* 0x000fe20008000000 */
[----:B0-----:R-:W-:Y:S01]  /*7b10*/  PRMT R9, R28, 0x7632, R9 ;  /* 0x000076321c097816 */ /* 0x001fe20000000009 */
        /* <DEDUP_REMOVED lines=9> */
[----:B------:R-:W-:-:S02]  /*7bb0*/  ULDC UR4, c[0x0][0x228] ;  /* 0x00008a0000047ab9 */ /* 0x000fc40000000800 */
[----:B------:R-:W-:Y:S01]  /*7bc0*/  ISETP.LT.AND P2, PT, R3, UR4, !P2 ;  /* 0x0000000403007c0c */ /* 0x000fe2000d741270 */
[----:B0-----:R-:W-:Y:S01]  /*7bd0*/  IMAD.WIDE R4, R13, 0x2, R54 ;  /* 0x000000020d047825 */ /* 0x001fe200078e0236 */
[----:B------:R-:W-:Y:S02]  /*7be0*/  ULDC UR4, c[0x0][0x228] ;  /* 0x00008a0000047ab9 */ /* 0x000fe40000000800 */
[----:B------:R-:W-:Y:S01]  /*7bf0*/  ISETP.LT.AND P1, PT, R3, UR4, !P1 ;  /* 0x0000000403007c0c */ /* 0x000fe2000cf21270 */
[----:B--2---:R-:W-:Y:S01]  /*7c00*/  IMAD.WIDE R6, R13, 0x2, R56 ;  /* 0x000000020d067825 */ /* 0x004fe200078e0238 */
[----:B------:R-:W-:Y:S01]  /*7c10*/  ULDC UR4, c[0x0][0x228] ;  /* 0x00008a0000047ab9 */ /* 0x000fe20000000800 */
[----:B---3--:R-:W-:Y:S02]  /*7c20*/  PRMT R11, R29, 0x7632, R11 ;  /* 0x000076321d0b7816 */ /* 0x008fe4000000000b */
[----:B------:R-:W-:Y:S01]  /*7c30*/  VIADD R10, R2, 0x29 ;  /* 0x00000029020a7836 */ /* 0x000fe20000000000 */
[----:B------:R0:W-:Y:S01]  /*7c40*/  @P4 STG.E.U16 desc[UR14][R4.64], R29 ;  /* 0x0000001d04004986 */ /* 0x0001e2000c10150e */
[----:B------:R-:W-:Y:S01]  /*7c50*/  ISETP.GE.AND P4, PT, R8, UR5, PT ;  /* 0x0000000508007c0c */ /* 0x000fe2000bf86270 */
[----:B------:R-:W-:Y:S01]  /*7c60*/  IMAD.WIDE R8, R15, 0x2, R54 ;  /* 0x000000020f087825 */ /* 0x000fe200078e0236 */
[----:B-1----:R-:W-:Y:S01]  /*7c70*/  PRMT R14, R36, 0x7632, R14 ;  /* 0x00007632240e7816 */ /* 0x002fe2000000000e */
[----:B------:R1:W-:Y:S01]  /*7c80*/  @P2 STG.E.U16 desc[UR14][R6.64], R11 ;  /* 0x0000000b06002986 */ /* 0x0003e2000c10150e */
[----:B------:R-:W-:Y:S01]  /*7c90*/  ISETP.GE.AND P2, PT, R10, UR5, PT ;  /* 0x000000050a007c0c */ /* 0x000fe2000bf46270 */
[----:B------:R-:W-:-:S02]  /*7ca0*/  VIADD R13, R2, 0x2b ;  /* 0x0000002b020d7836 */ /* 0x000fc40000000000 */
[----:B------:R2:W-:Y:S01]  /*7cb0*/  @P6 STG.E.U16 desc[UR14][R8.64], R26 ;  /* 0x0000001a08006986 */ /* 0x0005e2000c10150e */
[----:B------:R-:W-:Y:S01]  /*7cc0*/  ISETP.LT.AND P6, PT, R0, UR4, !P0 ;  /* 0x0000000400007c0c */ /* 0x000fe2000c7c1270 */
[----:B------:R-:W-:Y:S01]  /*7cd0*/  ULDC UR4, c[0x0][0x228] ;  /* 0x00008a0000047ab9 */ /* 0x000fe20000000800 */
[----:B------:R-:W-:Y:S01]  /*7ce0*/  ISETP.LT.AND P0, PT, R3, UR7, !P0 ;  /* 0x0000000703007c0c */ /* 0x000fe2000c701270 */
[----:B------:R-:W-:Y:S01]  /*7cf0*/  ULDC UR7, c[0x0][0x228] ;  /* 0x00008a0000077ab9 */ /* 0x000fe20000000800 */
[----:B0-----:R-:W-:Y:S01]  /*7d00*/  PRMT R5, R26, 0x7632, R5 ;  /* 0x000076321a057816 */ /* 0x001fe20000000005 */
[----:B-1----:R-:W-:-:S04]  /*7d10*/  IMAD.WIDE R10, R15, 0x2, R56 ;  /* 0x000000020f0a7825 */ /* 0x002fc800078e0238 */
[----:B------:R-:W-:Y:S01]  /*7d20*/  VIADD R15, R15, UR6 ;  /* 0x000000060f0f7c36 */ /* 0x000fe20008000000 */
[----:B------:R0:W-:Y:S01]  /*7d30*/  @P1 STG.E.U16 desc[UR14][R10.64], R5 ;  /* 0x000000050a001986 */ /* 0x0001e2000c10150e */
[----:B------:R-:W-:Y:S01]  /*7d40*/  ISETP.LT.AND P1, PT, R0, UR4, !P3 ;  /* 0x0000000400007c0c */ /* 0x000fe2000df21270 */
[----:B------:R-:W-:Y:S01]  /*7d50*/  ULDC UR4, c[0x0][0x228] ;  /* 0x00008a0000047ab9 */ /* 0x000fe20000000800 */
[----:B------:R-:W-:Y:S01]  /*7d60*/  ISETP.LT.AND P3, PT, R3, UR7, !P3 ;  /* 0x0000000703007c0c */ /* 0x000fe2000df61270 */
[C---:B------:R-:W-:Y:S01]  /*7d70*/  IMAD.WIDE R6, R15.reuse, 0x2, R56 ;  /* 0x000000020f067825 */ /* 0x040fe200078e0238 */
[----:B--2---:R-:W-:Y:S01]  /*7d80*/  PRMT R9, R30, 0x7632, R9 ;  /* 0x000076321e097816 */ /* 0x004fe20000000009 */
[----:B------:R-:W-:Y:S02]  /*7d90*/  ULDC UR7, c[0x0][0x228] ;  /* 0x00008a0000077ab9 */ /* 0x000fe40000000800 */
[----:B0-----:R-:W-:-:S04]  /*7da0*/  IMAD.WIDE R4, R15, 0x2, R54 ;  /* 0x000000020f047825 */ /* 0x001fc800078e0236 */
        /* <DEDUP_REMOVED lines=10> */
[----:B0-----:R-:W-:Y:S01]  /*7e50*/  PRMT R5, R27, 0x7632, R5 ;  /* 0x000076321b057816 */ /* 0x001fe20000000005 */
[----:B-1----:R-:W-:-:S04]  /*7e60*/  IMAD.WIDE R8, R15, 0x2, R54 ;  /* 0x000000020f087825 */ /* 0x002fc800078e0236 */
        /* <DEDUP_REMOVED lines=9> */
[----:B0-----:R-:W-:Y:S01]  /*7f00*/  PRMT R9, R31, 0x7632, R9 ;  /* 0x000076321f097816 */ /* 0x001fe20000000009 */
[----:B-1----:R-:W-:-:S04]  /*7f10*/  IMAD.WIDE R4, R15, 0x2, R54 ;  /* 0x000000020f047825 */ /* 0x002fc800078e0236 */
[----:B------:R-:W-:Y:S01]  /*7f20*/  VIADD R15, R15, UR6 ;  /* 0x000000060f0f7c36 */ /* 0x000fe20008000000 */
[----:B------:R0:W-:Y:S01]  /*7f30*/  @P0 STG.E.U16 desc[UR14][R4.64], R31 ;  /* 0x0000001f04000986 */ /* 0x0001e2000c10150e */
[----:B------:R-:W-:Y:S01]  /*7f40*/  VIADD R10, R2, 0x2d ;  /* 0x0000002d020a7836 */ /* 0x000fe20000000000 */
[----:B------:R-:W-:Y:S01]  /*7f50*/  ISETP.GE.AND P0, PT, R12, UR5, PT ;  /* 0x000000050c007c0c */ /* 0x000fe2000bf06270 */
[C---:B------:R-:W-:Y:S01]  /*7f60*/  VIADD R13, R15.reuse, UR6 ;  /* 0x000000060f0d7c36 */ /* 0x040fe20008000000 */
[----:B------:R1:W-:Y:S01]  /*7f70*/  @P5 STG.E.U16 desc[UR14][R6.64], R9 ;  /* 0x0000000906005986 */ /* 0x0003e2000c10150e */
[----:B------:R-:W-:Y:S01]  /*7f80*/  ISETP.LT.AND P5, PT, R0, UR7, !P2 ;  /* 0x0000000700007c0c */ /* 0x000fe2000d7a1270 */
[----:B------:R-:W-:Y:S01]  /*7f90*/  ULDC UR7, c[0x0][0x228] ;  /* 0x00008a0000077ab9 */ /* 0x000fe20000000800 */
[----:B------:R-:W-:Y:S02]  /*7fa0*/  VIADD R12, R2, 0x2e ;  /* 0x0000002e020c7836 */ /* 0x000fe40000000000 */
[----:B0-----:R-:W-:-:S04]  /*7fb0*/  IMAD.WIDE R4, R15, 0x2, R56 ;  /* 0x000000020f047825 */ /* 0x001fc800078e0238 */
[----:B-1----:R-:W-:-:S04]  /*7fc0*/  IMAD.WIDE R8, R15, 0x2, R54 ;  /* 0x000000020f087825 */ /* 0x002fc800078e0236 */
[----:B------:R-:W-:Y:S01]  /*7fd0*/  IMAD.WIDE R6, R13, 0x2, R54 ;  /* 0x000000020d067825 */ /* 0x000fe200078e0236 */
[----:B------:R0:W-:Y:S01]  /*7fe0*/  @P3 STG.E.U16 desc[UR14][R8.64], R32 ;  /* 0x0000002008003986 */ /* 0x0001e2000c10150e */
[----:B------:R-:W-:Y:S01]  /*7ff0*/  ISETP.LT.AND P3, PT, R3, UR8, !P2 ;  /* 0x0000000803007c0c */ /* 0x000fe2000d761270 */
[----:B------:R-:W-:Y:S01]  /*8000*/  ULDC UR8, c[0x0][0x228] ;  /* 0x00008a0000087ab9 */ /* 0x000fe20000000800 */
[----:B------:R-:W-:Y:S01]  /*8010*/  ISETP.GE.AND P2, PT, R10, UR5, PT ;  /* 0x000000050a007c0c */ /* 0x000fe2000bf46270 */
[----:B------:R-:W-:-:S04]  /*8020*/  IMAD.WIDE R10, R13, 0x2, R56 ;  /* 0x000000020d0a7825 */ /* 0x000fc800078e0238 */
[----:B------:R-:W-:Y:S01]  /*8030*/  VIADD R13, R13, UR6 ;  /* 0x000000060d0d7c36 */ /* 0x000fe20008000000 */
[----:B0-----:R-:W-:Y:S01]  /*8040*/  PRMT R9, R32, 0x7632, R9 ;  /* 0x0000763220097816 */ /* 0x001fe20000000009 */
[----:B------:R-:W-:Y:S02]  /*8050*/  VIADD R8, R2, 0x2f ;  /* 0x0000002f02087836 */ /* 0x000fe40000000000 */
[----:B------:R-:W-:Y:S02]  /*8060*/  VIADD R15, R13, UR6 ;  /* 0x000000060d0f7c36 */ /* 0x000fe40008000000 */
[----:B------:R0:W-:Y:S01]  /*8070*/  @P4 STG.E.U16 desc[UR14][R4.64], R9 ;  /* 0x0000000904004986 */ /* 0x0001e2000c10150e */
[----:B------:R-:W-:Y:S01]  /*8080*/  ISETP.GE.AND P4, PT, R12, UR5, PT ;  /* 0x000000050c007c0c */ /* 0x000fe2000bf86270 */
[----:B------:R-:W-:Y:S02]  /*8090*/  VIADD R12, R2, 0x31 ;  /* 0x00000031020c7836 */ /* 0x000fe40000000000 */
[----:B------:R1:W-:Y:S01]  /*80a0*/  @P5 STG.E.U16 desc[UR14][R6.64], R36 ;  /* 0x0000002406005986 */ /* 0x0003e2000c10150e */
[----:B------:R-:W-:Y:S01]  /*80b0*/  ISETP.LT.AND P5, PT, R0, UR7, !P1 ;  /* 0x0000000700007c0c */ /* 0x000fe2000cfa1270 */
[----:B------:R-:W-:-:S02]  /*80c0*/  ULDC UR7, c[0x0][0x228] ;  /* 0x00008a0000077ab9 */ /* 0x000fc40000000800 */
[----:B------:R2:W-:Y:S01]  /*80d0*/  @P3 STG.E.U16 desc[UR14][R10.64], R14 ;  /* 0x0000000e0a003986 */ /* 0x0005e2000c10150e */
[----:B------:R-:W-:Y:S01]  /*80e0*/  ISETP.LT.AND P3, PT, R0, UR4, !P6 ;  /* 0x0000000400007c0c */ /* 0x000fe2000f761270 */
[----:B------:R-:W-:Y:S02]  /*80f0*/  ULDC UR4, c[0x0][0x228] ;  /* 0x00008a0000047ab9 */ /* 0x000fe40000000800 */
[----:B------:R-:W-:Y:S01]  /*8100*/  ISETP.LT.AND P6, PT, R3, UR4, !P6 ;  /* 0x0000000403007c0c */ /* 0x000fe2000f7c1270 */
[----:B0-----:R-:W-:Y:S01]  /*8110*/  IMAD.WIDE R4, R13, 0x2, R54 ;  /* 0x000000020d047825 */ /* 0x001fe200078e0236 */
[----:B------:R-:W-:Y:S02]  /*8120*/  ULDC UR4, c[0x0][0x228] ;  /* 0x00008a0000047ab9 */ /* 0x000fe40000000800 */
[----:B------:R-:W-:Y:S01]  /*8130*/  ISETP.LT.AND P1, PT, R3, UR4, !P1 ;  /* 0x0000000403007c0c */ /* 0x000fe2000cf21270 */
[----:B-1----:R-:W-:Y:S01]  /*8140*/  IMAD.WIDE R6, R13, 0x2, R56 ;  /* 0x000000020d067825 */ /* 0x002fe200078e0238 */
[----:B------:R-:W-:Y:S01]  /*8150*/  ULDC UR4, c[0x0][0x228] ;  /* 0x00008a0000047ab9 */ /* 0x000fe20000000800 */
[----:B--2---:R-:W-:-:S02]  /*8160*/  PRMT R11, R33, 0x7632, R11 ;  /* 0x00007632210b7816 */ /* 0x004fc4000000000b */
[----:B------:R-:W-:Y:S01]  /*8170*/  VIADD R10, R2, 0x30 ;  /* 0x00000030020a7836 */ /* 0x000fe20000000000 */
[----:B------:R0:W-:Y:S01]  /*8180*/  @P3 STG.E.U16 desc[UR14][R4.64], R33 ;  /* 0x0000002104003986 */ /* 0x0001e2000c10150e */
[----:B------:R-:W-:Y:S01]  /*8190*/  ISETP.GE.AND P3, PT, R8, UR5, PT ;  /* 0x0000000508007c0c */ /* 0x000fe2000bf66270 */
[----:B------:R-:W-:Y:S01]  /*81a0*/  IMAD.WIDE R8, R15, 0x2, R54 ;  /* 0x000000020f087825 */ /* 0x000fe200078e0236 */
[----:B------:R-:W-:Y:S01]  /*81b0*/  PRMT R14, R40, 0x7632, R14 ;  /* 0x00007632280e7816 */ /* 0x000fe2000000000e */
[----:B------:R1:W-:Y:S01]  /*81c0*/  @P6 STG.E.U16 desc[UR14][R6.64], R11 ;  /* 0x0000000b06006986 */ /* 0x0003e2000c10150e */
[----:B------:R-:W-:Y:S01]  /*81d0*/  ISETP.GE.AND P6, PT, R10, UR5, PT ;  /* 0x000000050a007c0c */ /* 0x000fe2000bfc6270 */
[----:B------:R-:W-:Y:S02]  /*81e0*/  VIADD R13, R2, 0x32 ;  /* 0x00000032020d7836 */ /* 0x000fe40000000000 */
        /* <DEDUP_REMOVED lines=11> */
[----:B------:R-:W-:Y:S01]  /*82a0*/  IMAD.WIDE R6, R15, 0x2, R56 ;  /* 0x000000020f067825 */ /* 0x000fe200078e0238 */
[----:B--2---:R-:W-:Y:S02]  /*82b0*/  PRMT R9, R34, 0x7632, R9 ;  /* 0x0000763222097816 */ /* 0x004fe40000000009 */
[----:B------:R-:W-:Y:S01]  /*82c0*/  ISETP.LT.AND P2, PT, R3, UR7, !P2 ;  /* 0x0000000703007c0c */ /* 0x000fe2000d741270 */
[----:B------:R-:W-:Y:S01]  /*82d0*/  ULDC UR7, c[0x0][0x228] ;  /* 0x00008a0000077ab9 */ /* 0x000fe20000000800 */
        /* <DEDUP_REMOVED lines=28> */
[----:B------:R-:W-:Y:S01]  /*84a0*/  VIADD R13, R15, UR6 ;  /* 0x000000060f0d7c36 */ /* 0x000fe20008000000 */
[----:B------:R1:W-:Y:S01]  /*84b0*/  @P4 STG.E.U16 desc[UR14][R6.64], R9 ;  /* 0x0000000906004986 */ /* 0x0003e2000c10150e */
[----:B------:R-:W-:Y:S01]  /*84c0*/  ISETP.LT.AND P4, PT, R0, UR7, !P6 ;  /* 0x0000000700007c0c */ /* 0x000fe2000f781270 */
[----:B------:R-:W-:Y:S01]  /*84d0*/  ULDC UR7, c[0x0][0x228] ;  /* 0x00008a0000077ab9 */ /* 0x000fe20000000800 */
[----:B------:R-:W-:Y:S01]  /*84e0*/  ISETP.LT.AND P6, PT, R3, UR8, !P6 ;  /* 0x0000000803007c0c */ /* 0x000fe2000f7c1270 */
[----:B------:R-:W-:Y:S01]  /*84f0*/  VIADD R12, R2, 0x35 ;  /* 0x00000035020c7836 */ /* 0x000fe20000000000 */
[----:B------:R-:W-:Y:S01]  /*8500*/  ULDC UR8, c[0x0][0x228] ;  /* 0x00008a0000087ab9 */ /* 0x000fe20000000800 */
[----:B0-----:R-:W-:-:S04]  /*8510*/  IMAD.WIDE R4, R15, 0x2, R56 ;  /* 0x000000020f047825 */ /* 0x001fc800078e0238 */
[----:B-1----:R-:W-:-:S04]  /*8520*/  IMAD.WIDE R8, R15, 0x2, R54 ;  /* 0x000000020f087825 */ /* 0x002fc800078e0236 */
[C---:B------:R-:W-:Y:S01]  /*8530*/  IMAD.WIDE R6, R13.reuse, 0x2, R54 ;  /* 0x000000020d067825 */ /* 0x040fe200078e0236 */
[----:B------:R0:W-:Y:S01]  /*8540*/  @P2 STG.E.U16 desc[UR14][R8.64], R39 ;  /* 0x0000002708002986 */ /* 0x0001e2000c10150e */
        /* <DEDUP_REMOVED lines=16> */
[----:B0-----:R-:W-:Y:S01]  /*8650*/  IMAD.WIDE R4, R13, 0x2, R54 ;  /* 0x000000020d047825 */ /* 0x001fe200078e0236 */
[----:B------:R-:W-:Y:S01]  /*8660*/  ISETP.LT.AND P1, PT, R3, UR4, !P1 ;  /* 0x0000000403007c0c */ /* 0x000fe2000cf21270 */
[----:B------:R-:W-:Y:S01]  /*8670*/  ULDC UR4, c[0x0][0x228] ;  /* 0x00008a0000047ab9 */ /* 0x000fe20000000800 */
[----:B------:R-:W-:Y:S01]  /*8680*/  ULDC UR7, c[0x0][0x228] ;  /* 0x00008a0000077ab9 */ /* 0x000fe20000000800 */
[----:B-1----:R-:W-:-:S02]  /*8690*/  IMAD.WIDE R6, R13, 0x2, R56 ;  /* 0x000000020d067825 */ /* 0x002fc400078e0238 */
[----:B------:R0:W-:Y:S01]  /*86a0*/  @P4 STG.E.U16 desc[UR14][R4.64], R44 ;  /* 0x0000002c04004986 */ /* 0x0001e2000c10150e */
[----:B------:R-:W-:Y:S01]  /*86b0*/  ISETP.GE.AND P4, PT, R8, UR5, PT ;  /* 0x0000000508007c0c */ /* 0x000fe2000bf86270 */
[----:B------:R-:W-:Y:S01]  /*86c0*/  IMAD.WIDE R8, R15, 0x2, R54 ;  /* 0x000000020f087825 */ /* 0x000fe200078e0236 */
[----:B--2---:R-:W-:Y:S02]  /*86d0*/  PRMT R11, R44, 0x7632, R11 ;  /* 0x000076322c0b7816 */ /* 0x004fe4000000000b */
[----:B------:R-:W-:Y:S01]  /*86e0*/  PRMT R14, R46, 0x7632, R14 ;  /* 0x000076322e0e7816 */ /* 0x000fe2000000000e */
[----:B------:R-:W-:Y:S02]  /*86f0*/  VIADD R10, R2, 0x37 ;  /* 0x00000037020a7836 */ /* 0x000fe40000000000 */
[----:B------:R1:W-:Y:S03]  /*8700*/  @P5 STG.E.U16 desc[UR14][R6.64], R11 ;  /* 0x0000000b06005986 */ /* 0x0003e6000c10150e */
[----:B------:R-:W-:Y:S01]  /*8710*/  ISETP.GE.AND P5, PT, R10, UR5, PT ;  /* 0x000000050a007c0c */ /* 0x000fe2000bfa6270 */
[----:B------:R2:W-:Y:S01]  /*8720*/  @P6 STG.E.U16 desc[UR14][R8.64], R41 ;  /* 0x0000002908006986 */ /* 0x0005e2000c10150e */
[----:B------:R-:W-:Y:S01]  /*8730*/  ISETP.LT.AND P6, PT, R0, UR4, !P0 ;  /* 0x0000000400007c0c */ /* 0x000fe2000c7c1270 */
[----:B------:R-:W-:Y:S01]  /*8740*/  ULDC UR4, c[0x0][0x228] ;  /* 0x00008a0000047ab9 */ /* 0x000fe20000000800 */
[----:B0-----:R-:W-:-:S02]  /*8750*/  PRMT R5, R41, 0x7632, R5 ;  /* 0x0000763229057816 */ /* 0x001fc40000000005 */
[----:B------:R-:W-:Y:S01]  /*8760*/  ISETP.LT.AND P0, PT, R3, UR7, !P0 ;  /* 0x0000000703007c0c */ /* 0x000fe2000c701270 */
[----:B------:R-:W-:Y:S01]  /*8770*/  ULDC UR7, c[0x0][0x228] ;  /* 0x00008a0000077ab9 */ /* 0x000fe20000000800 */
[----:B-1----:R-:W-:-:S04]  /*8780*/  IMAD.WIDE R10, R15, 0x2, R56 ;  /* 0x000000020f0a7825 */ /* 0x002fc800078e0238 */
[----:B------:R-:W-:Y:S01]  /*8790*/  VIADD R15, R15, UR6 ;  /* 0x000000060f0f7c36 */ /* 0x000fe20008000000 */
[----:B------:R0:W-:Y:S01]  /*87a0*/  @P1 STG.E.U16 desc[UR14][R10.64], R5 ;  /* 0x000000050a001986 */ /* 0x0001e2000c10150e */
[----:B------:R-:W-:Y:S01]  /*87b0*/  ISETP.LT.AND P1, PT, R0, UR4, !P2 ;  /* 0x0000000400007c0c */ /* 0x000fe2000d721270 */
[----:B------:R-:W-:Y:S01]  /*87c0*/  ULDC UR4, c[0x0][0x228] ;  /* 0x00008a0000047ab9 */ /* 0x000fe20000000800 */
[----:B------:R-:W-:Y:S01]  /*87d0*/  ISETP.LT.AND P2, PT, R3, UR7, !P2 ;  /* 0x0000000703007c0c */ /* 0x000fe2000d741270 */
[----:B------:R-:W-:Y:S01]  /*87e0*/  IMAD.WIDE R6, R15, 0x2, R56 ;  /* 0x000000020f067825 */ /* 0x000fe200078e0238 */
        /* <DEDUP_REMOVED lines=8> */
[----:B------:R-:W-:Y:S01]  /*8870*/  IMAD.WIDE R10, R15, 0x2, R56 ;  /* 0x000000020f0a7825 */ /* 0x000fe200078e0238 */
        /* <DEDUP_REMOVED lines=14> */
[----:B------:R-:W-:Y:S01]  /*8960*/  IMAD.WIDE R6, R15, 0x2, R56 ;  /* 0x000000020f067825 */ /* 0x000fe200078e0238 */
[----:B------:R-:W-:Y:S01]  /*8970*/  ULDC UR7, c[0x0][0x228] ;  /* 0x00008a0000077ab9 */ /* 0x000fe20000000800 */
[----:B------:R-:W-:-:S02]  /*8980*/  ULDC UR8, c[0x0][0x228] ;  /* 0x00008a0000087ab9 */ /* 0x000fc40000000800 */
[----:B0-----:R-:W-:-:S04]  /*8990*/  IMAD.WIDE R8, R13, 0x2, R54 ;  /* 0x000000020d087825 */ /* 0x001fc800078e0236 */
[----:B-1----:R-:W-:-:S04]  /*89a0*/  IMAD.WIDE R4, R15, 0x2, R54 ;  /* 0x000000020f047825 */ /* 0x002fc800078e0236 */
[C---:B------:R-:W-:Y:S01]  /*89b0*/  IMAD.WIDE R10, R13.reuse, 0x2, R56 ;  /* 0x000000020d0a7825 */ /* 0x040fe200078e0238 */
[----:B------:R0:W-:Y:S01]  /*89c0*/  @P0 STG.E.U16 desc[UR14][R4.64], R46 ;  /* 0x0000002e04000986 */ /* 0x0001e2000c10150e */
[----:B------:R-:W-:Y:S02]  /*89d0*/  ISETP.GE.AND P0, PT, R12, UR5, PT ;  /* 0x000000050c007c0c */ /* 0x000fe4000bf06270 */
[----:B------:R-:W-:Y:S01]  /*89e0*/  VIADD R13, R13, UR6 ;  /* 0x000000060d0d7c36 */ /* 0x000fe20008000000 */
[----:B------:R1:W-:Y:S01]  /*89f0*/  @P3 STG.E.U16 desc[UR14][R6.64], R14 ;  /* 0x0000000e06003986 */ /* 0x0003e2000c10150e */
[----:B------:R-:W-:Y:S01]  /*8a00*/  ISETP.LT.AND P3, PT, R0, UR4, !P5 ;  /* 0x0000000400007c0c */ /* 0x000fe2000ef61270 */
[----:B------:R-:W-:Y:S01]  /*8a10*/  ULDC UR4, c[0x0][0x228] ;  /* 0x00008a0000047ab9 */ /* 0x000fe20000000800 */
[----:B------:R-:W-:Y:S01]  /*8a20*/  ISETP.LT.AND P5, PT, R3, UR7, !P5 ;  /* 0x0000000703007c0c */ /* 0x000fe2000efa1270 */
[----:B------:R2:W-:Y:S01]  /*8a30*/  @P2 STG.E.U16 desc[UR14][R8.64], R43 ;  /* 0x0000002b08002986 */ /* 0x0005e2000c10150e */
[----:B------:R-:W-:Y:S01]  /*8a40*/  VIADD R15, R13, UR6 ;  /* 0x000000060d0f7c36 */ /* 0x000fe20008000000 */
[----:B------:R-:W-:Y:S01]  /*8a50*/  ULDC UR7, c[0x0][0x228] ;  /* 0x00008a0000077ab9 */ /* 0x000fe20000000800 */
[C---:B------:R-:W-:Y:S01]  /*8a60*/  VIADD R12, R2.reuse, 0x3e ;  /* 0x0000003e020c7836 */ /* 0x040fe20000000000 */
[----:B0-----:R-:W-:Y:S01]  /*8a70*/  PRMT R5, R43, 0x7632, R5 ;  /* 0x000076322b057816 */ /* 0x001fe20000000005 */
[----:B------:R-:W-:-:S02]  /*8a80*/  VIADD R4, R2, 0x3b ;  /* 0x0000003b02047836 */ /* 0x000fc40000000000 */
[----:B-1----:R-:W-:Y:S02]  /*8a90*/  IMAD.WIDE R6, R13, 0x2, R56 ;  /* 0x000000020d067825 */ /* 0x002fe400078e0238 */
[----:B------:R0:W-:Y:S01]  /*8aa0*/  @P4 STG.E.U16 desc[UR14][R10.64], R5 ;  /* 0x000000050a004986 */ /* 0x0001e2000c10150e */
[----:B------:R-:W-:Y:S01]  /*8ab0*/  ISETP.LT.AND P4, PT, R0, UR8, !P6 ;  /* 0x0000000800007c0c */ /* 0x000fe2000f781270 */
[----:B------:R-:W-:Y:S01]  /*8ac0*/  ULDC UR8, c[0x0][0x228] ;  /* 0x00008a0000087ab9 */ /* 0x000fe20000000800 */
[----:B------:R-:W-:Y:S01]  /*8ad0*/  ISETP.GE.AND P2, PT, R4, UR5, PT ;  /* 0x0000000504007c0c */ /* 0x000fe2000bf46270 */
[----:B--2---:R-:W-:Y:S01]  /*8ae0*/  IMAD.WIDE R8, R15, 0x2, R54 ;  /* 0x000000020f087825 */ /* 0x004fe200078e0236 */
[----:B------:R-:W-:Y:S01]  /*8af0*/  ISETP.LT.AND P6, PT, R3, UR4, !P6 ;  /* 0x0000000403007c0c */ /* 0x000fe2000f7c1270 */
[----:B------:R-:W-:Y:S01]  /*8b00*/  ULDC UR4, c[0x0][0x228] ;  /* 0x00008a0000047ab9 */ /* 0x000fe20000000800 */
[----:B----4-:R-:W-:Y:S01]  /*8b10*/  PRMT R14, R20, 0x7632, R14 ;  /* 0x00007632140e7816 */ /* 0x010fe2000000000e */
[----:B0-----:R-:W-:Y:S01]  /*8b20*/  IMAD.WIDE R4, R13, 0x2, R54 ;  /* 0x000000020d047825 */ /* 0x001fe200078e0236 */
[----:B------:R-:W-:-:S03]  /*8b30*/  PRMT R11, R47, 0x7632, R11 ;  /* 0x000076322f0b7816 */ /* 0x000fc6000000000b */
[C---:B------:R-:W-:Y:S01]  /*8b40*/  VIADD R10, R2.reuse, 0x3c ;  /* 0x0000003c020a7836 */ /* 0x040fe20000000000 */
[----:B------:R0:W-:Y:S01]  /*8b50*/  @P3 STG.E.U16 desc[UR14][R4.64], R47 ;  /* 0x0000002f04003986 */ /* 0x0001e2000c10150e */
[C---:B------:R-:W-:Y:S02]  /*8b60*/  VIADD R13, R2.reuse, 0x3d ;  /* 0x0000003d020d7836 */ /* 0x040fe40000000000 */
[----:B------:R-:W-:Y:S01]  /*8b70*/  VIADD R2, R2, 0x3f ;  /* 0x0000003f02027836 */ /* 0x000fe20000000000 */
[----:B------:R1:W-:Y:S01]  /*8b80*/  @P5 STG.E.U16 desc[UR14][R6.64], R11 ;  /* 0x0000000b06005986 */ /* 0x0003e2000c10150e */
[----:B------:R-:W-:Y:S02]  /*8b90*/  ISETP.GE.AND P3, PT, R10, UR5, PT ;  /* 0x000000050a007c0c */ /* 0x000fe4000bf66270 */
[C---:B------:R-:W-:Y:S01]  /*8ba0*/  ISETP.LT.AND P5, PT, R0.reuse, UR8, !P0 ;  /* 0x0000000800007c0c */ /* 0x040fe2000c7a1270 */
[----:B------:R2:W-:Y:S01]  /*8bb0*/  @P4 STG.E.U16 desc[UR14][R8.64], R48 ;  /* 0x0000003008004986 */ /* 0x0005e2000c10150e */
[----:B------:R-:W-:Y:S01]  /*8bc0*/  ISETP.LT.AND P4, PT, R0, UR4, !P1 ;  /* 0x0000000400007c0c */ /* 0x000fe2000cf81270 */
[----:B------:R-:W-:Y:S01]  /*8bd0*/  ULDC UR4, c[0x0][0x228] ;  /* 0x00008a0000047ab9 */ /* 0x000fe20000000800 */
[C---:B------:R-:W-:Y:S01]  /*8be0*/  ISETP.LT.AND P1, PT, R3.reuse, UR7, !P1 ;  /* 0x0000000703007c0c */ /* 0x040fe2000cf21270 */
[----:B------:R-:W-:Y:S01]  /*8bf0*/  ULDC UR7, c[0x0][0x228] ;  /* 0x00008a0000077ab9 */ /* 0x000fe20000000800 */
[----:B0-----:R-:W-:Y:S01]  /*8c00*/  PRMT R5, R48, 0x7632, R5 ;  /* 0x0000763230057816 */ /* 0x001fe20000000005 */
[----:B------:R-:W-:Y:S01]  /*8c10*/  ULDC UR8, c[0x0][0x228] ;  /* 0x00008a0000087ab9 */ /* 0x000fe20000000800 */
[----:B------:R-:W-:Y:S01]  /*8c20*/  ISETP.LT.AND P0, PT, R3, UR4, !P0 ;  /* 0x0000000403007c0c */ /* 0x000fe2000c701270 */
[----:B-1----:R-:W-:Y:S01]  /*8c30*/  IMAD.WIDE R10, R15, 0x2, R56 ;  /* 0x000000020f0a7825 */ /* 0x002fe200078e0238 */
[----:B------:R-:W-:-:S03]  /*8c40*/  ULDC UR4, c[0x0][0x228] ;  /* 0x00008a0000047ab9 */ /* 0x000fc60000000800 */
[----:B------:R-:W-:Y:S01]  /*8c50*/  VIADD R15, R15, UR6 ;  /* 0x000000060f0f7c36 */ /* 0x000fe20008000000 */
[----:B------:R0:W-:Y:S01]  /*8c60*/  @P6 STG.E.U16 desc[UR14][R10.64], R5 ;  /* 0x000000050a006986 */ /* 0x0001e2000c10150e */
[----:B------:R-:W-:Y:S02]  /*8c70*/  ISETP.GE.AND P6, PT, R13, UR5, PT ;  /* 0x000000050d007c0c */ /* 0x000fe4000bfc6270 */
[C---:B------:R-:W-:Y:S02]  /*8c80*/  VIADD R17, R15.reuse, UR6 ;  /* 0x000000060f117c36 */ /* 0x040fe40008000000 */
[----:B------:R-:W-:-:S04]  /*8c90*/  IMAD.WIDE R6, R15, 0x2, R56 ;  /* 0x000000020f067825 */ /* 0x000fc800078e0238 */
[----:B--2---:R-:W-:-:S04]  /*8ca0*/  IMAD.WIDE R8, R17, 0x2, R54 ;  /* 0x0000000211087825 */ /* 0x004fc800078e0236 */
[----:B0-----:R-:W-:-:S04]  /*8cb0*/  IMAD.WIDE R4, R15, 0x2, R54 ;  /* 0x000000020f047825 */ /* 0x001fc800078e0236 */
[----:B------:R-:W-:Y:S01]  /*8cc0*/  VIADD R11, R17, UR6 ;  /* 0x00000006110b7c36 */ /* 0x000fe20008000000 */
[----:B------:R0:W-:Y:S01]  /*8cd0*/  @P4 STG.E.U16 desc[UR14][R4.64], R20 ;  /* 0x0000001404004986 */ /* 0x0001e2000c10150e */
[----:B------:R-:W-:Y:S02]  /*8ce0*/  ISETP.GE.AND P4, PT, R12, UR5, PT ;  /* 0x000000050c007c0c */ /* 0x000fe4000bf86270 */
[----:B------:R-:W-:Y:S01]  /*8cf0*/  VIADD R13, R11, UR6 ;  /* 0x000000060b0d7c36 */ /* 0x000fe20008000000 */
[----:B------:R1:W-:Y:S01]  /*8d00*/  @P1 STG.E.U16 desc[UR14][R6.64], R14 ;  /* 0x0000000e06001986 */ /* 0x0003e2000c10150e */
[C---:B------:R-:W-:Y:S01]  /*8d10*/  ISETP.LT.AND P1, PT, R0.reuse, UR7, !P2 ;  /* 0x0000000700007c0c */ /* 0x040fe2000d721270 */
[----:B------:R-:W-:Y:S01]  /*8d20*/  ULDC UR7, c[0x0][0x228] ;  /* 0x00008a0000077ab9 */ /* 0x000fe20000000800 */
[----:B------:R-:W-:Y:S01]  /*8d30*/  ISETP.LT.AND P2, PT, R3, UR8, !P2 ;  /* 0x0000000803007c0c */ /* 0x000fe2000d741270 */
[----:B------:R2:W-:Y:S01]  /*8d40*/  @P5 STG.E.U16 desc[UR14][R8.64], R49 ;  /* 0x0000003108005986 */ /* 0x0005e2000c10150e */
[----:B------:R-:W-:Y:S01]  /*8d50*/  ISETP.LT.AND P5, PT, R0, UR9, !P3 ;  /* 0x0000000900007c0c */ /* 0x000fe2000dfa1270 */
[----:B------:R-:W-:Y:S01]  /*8d60*/  ULDC UR8, c[0x0][0x228] ;  /* 0x00008a0000087ab9 */ /* 0x000fe20000000800 */
[----:B------:R-:W-:Y:S01]  /*8d70*/  PRMT R12, R49, 0x7632, R12 ;  /* 0x00007632310c7816 */ /* 0x000fe2000000000c */
[----:B0-----:R-:W-:-:S04]  /*8d80*/  IMAD.WIDE R4, R17, 0x2, R56 ;  /* 0x0000000211047825 */ /* 0x001fc800078e0238 */
[----:B-1----:R-:W-:Y:S01]  /*8d90*/  IMAD.WIDE R6, R11, 0x2, R54 ;  /* 0x000000020b067825 */ /* 0x002fe200078e0236 */
[----:B------:R-:W-:Y:S01]  /*8da0*/  PRMT R14, R21, 0x7632, R14 ;  /* 0x00007632150e7816 */ /* 0x000fe2000000000e */
[----:B------:R-:W-:Y:S01]  /*8db0*/  @P0 STG.E.U16 desc[UR14][R4.64], R12 ;  /* 0x0000000c04000986 */ /* 0x000fe2000c10150e */
[----:B------:R-:W-:Y:S01]  /*8dc0*/  ISETP.GE.AND P0, PT, R2, UR5, PT ;  /* 0x0000000502007c0c */ /* 0x000fe2000bf06270 */
[----:B--2---:R-:W-:Y:S01]  /*8dd0*/  IMAD.WIDE R8, R11, 0x2, R56 ;  /* 0x000000020b087825 */ /* 0x004fe200078e0238 */
[----:B------:R-:W-:Y:S01]  /*8de0*/  ULDC UR5, c[0x0][0x228] ;  /* 0x00008a0000057ab9 */ /* 0x000fe20000000800 */
[----:B------:R0:W-:Y:S01]  /*8df0*/  @P1 STG.E.U16 desc[UR14][R6.64], R21 ;  /* 0x0000001506001986 */ /* 0x0001e2000c10150e */
[C---:B------:R-:W-:Y:S01]  /*8e00*/  ISETP.LT.AND P1, PT, R0.reuse, UR7, !P0 ;  /* 0x0000000700007c0c */ /* 0x040fe2000c721270 */
[----:B------:R-:W-:Y:S01]  /*8e10*/  IMAD.WIDE R10, R13, 0x2, R54 ;  /* 0x000000020d0a7825 */ /* 0x000fe200078e0236 */
[----:B------:R-:W-:Y:S01]  /*8e20*/  ULDC UR7, c[0x0][0x228] ;  /* 0x00008a0000077ab9 */ /* 0x000fe20000000800 */
[----:B------:R-:W-:Y:S01]  /*8e30*/  @P2 STG.E.U16 desc[UR14][R8.64], R14 ;  /* 0x0000000e08002986 */ /* 0x000fe2000c10150e */
[C---:B------:R-:W-:Y:S01]  /*8e40*/  ISETP.LT.AND P2, PT, R0.reuse, UR5, !P4 ;  /* 0x0000000500007c0c */ /* 0x040fe2000e741270 */
[----:B------:R-:W-:Y:S01]  /*8e50*/  ULDC UR5, c[0x0][0x228] ;  /* 0x00008a0000057ab9 */ /* 0x000fe20000000800 */
[C---:B------:R-:W-:Y:S01]  /*8e60*/  ISETP.LT.AND P4, PT, R3.reuse, UR7, !P4 ;  /* 0x0000000703007c0c */ /* 0x040fe2000e781270 */
[----:B------:R1:W-:Y:S01]  /*8e70*/  @P5 STG.E.U16 desc[UR14][R10.64], R50 ;  /* 0x000000320a005986 */ /* 0x0003e2000c10150e */
[----:B------:R-:W-:Y:S01]  /*8e80*/  ISETP.LT.AND P5, PT, R0, UR4, !P6 ;  /* 0x0000000400007c0c */ /* 0x000fe2000f7a1270 */
[----:B------:R-:W-:Y:S01]  /*8e90*/  ULDC UR4, c[0x0][0x228] ;  /* 0x00008a0000047ab9 */ /* 0x000fe20000000800 */
[----:B------:R-:W-:Y:S01]  /*8ea0*/  ISETP.LT.AND P6, PT, R3, UR5, !P6 ;  /* 0x0000000503007c0c */ /* 0x000fe2000f7c1270 */
[----:B0-----:R-:W-:Y:S01]  /*8eb0*/  VIADD R7, R13, UR6 ;  /* 0x000000060d077c36 */ /* 0x001fe20008000000 */
[----:B------:R-:W-:-:S02]  /*8ec0*/  ISETP.LT.AND P3, PT, R3, UR4, !P3 ;  /* 0x0000000403007c0c */ /* 0x000fc4000df61270 */
[----:B------:R-:W-:Y:S01]  /*8ed0*/  ISETP.LT.AND P0, PT, R3, UR8, !P0 ;  /* 0x0000000803007c0c */ /* 0x000fe2000c701270 */
[----:B------:R-:W-:Y:S01]  /*8ee0*/  IMAD.WIDE R2, R13, 0x2, R56 ;  /* 0x000000020d027825 */ /* 0x000fe200078e0238 */
[----:B------:R-:W-:Y:S02]  /*8ef0*/  PRMT R0, R22, 0x7632, R0 ;  /* 0x0000763216007816 */ /* 0x000fe40000000000 */
[----:B------:R-:W-:Y:S01]  /*8f00*/  PRMT R12, R51, 0x7632, R12 ;  /* 0x00007632330c7816 */ /* 0x000fe2000000000c */
[C---:B-1----:R-:W-:Y:S01]  /*8f10*/  VIADD R11, R7.reuse, UR6 ;  /* 0x00000006070b7c36 */ /* 0x042fe20008000000 */
[----:B------:R-:W-:Y:S01]  /*8f20*/  PRMT R50, R50, 0x7632, R50 ;  /* 0x0000763232327816 */ /* 0x000fe20000000032 */
[----:B------:R-:W-:-:S04]  /*8f30*/  IMAD.WIDE R4, R7, 0x2, R54 ;  /* 0x0000000207047825 */ /* 0x000fc800078e0236 */
[----:B------:R-:W-:Y:S01]  /*8f40*/  VIADD R13, R11, UR6 ;  /* 0x000000060b0d7c36 */ /* 0x000fe20008000000 */
[----:B------:R0:W-:Y:S01]  /*8f50*/  @P3 STG.E.U16 desc[UR14][R2.64], R50 ;  /* 0x0000003202003986 */ /* 0x0001e2000c10150e */
[----:B------:R-:W-:-:S03]  /*8f60*/  IMAD.WIDE R6, R7, 0x2, R56 ;  /* 0x0000000207067825 */ /* 0x000fc600078e0238 */
        /* <DEDUP_REMOVED lines=9> */
[----:B------:R-:W-:Y:S05]  /*9000*/  @!P0 EXIT ;  /* 0x000000000000894d */ /* 0x000fea0003800000 */
[----:B------:R-:W-:-:S05]  /*9010*/  PRMT R28, R23, 0x7632, R28 ;  /* 0x00007632171c7816 */ /* 0x000fca000000001c */
[----:B------:R-:W-:Y:S01]  /*9020*/  STG.E.U16 desc[UR14][R56.64], R28 ;  /* 0x0000001c38007986 */ /* 0x000fe2000c10150e */
[----:B------:R-:W-:Y:S05]  /*9030*/  EXIT ;  /* 0x000000000000794d */ /* 0x000fea0003800000 */
.L_x_2:
[----:B------:R-:W-:-:S00]  /*9040*/  BRA `(.L_x_2) ;  /* 0xfffffffc00fc7947 */ /* 0x000fc0000383ffff */
[----:B------:R-:W-:-:S00]  /*9050*/  NOP ;  /* 0x0000000000007918 */ /* 0x000fc00000000000 */
        /* <DEDUP_REMOVED lines=10> */
.L_x_3:


//--------------------- .nv.shared.matmul_kernel  --------------------------
	.section	.nv.shared.matmul_kernel,"aw",@nobits
	.sectionflags	@""
	.align	16
	.zero		1024


//--------------------- .nv.shared.reserved.0     --------------------------
	.section	.nv.shared.reserved.0,"aw",@nobits
	.weak		__nv_reservedSMEM_offset_0_alias
	.size		__nv_reservedSMEM_offset_0_alias, 0, 0
	.other		__nv_reservedSMEM_offset_0_alias,@"STO_CUDA_RESERVED_SHARED STV_DEFAULT"
__nv_reservedSMEM_offset_0_alias:
	.zero		0


//--------------------- .nv.constant0.matmul_kernel --------------------------
	.section	.nv.constant0.matmul_kernel,"a",@progbits
	.sectionflags	@""
	.align	4
.nv.constant0.matmul_kernel:
	.zero		608


//--------------------- SYMBOLS --------------------------

	.type		.nv.reservedSmem.offset0,@object
	.size		.nv.reservedSmem.offset0,0x4
